//
// Generated by NVIDIA NVVM Compiler
//
// Compiler Build ID: CL-36424714
// Cuda compilation tools, release 13.0, V13.0.88
// Based on NVVM 20.0.0
//

.version 9.0
.target sm_100
.address_size 64

	// .globl	kernelUpdateParticle
.const .align 4 .f32 d_OMEGA = 0f3F000000;
.const .align 4 .f32 d_c1 = 0f3FC00000;
.const .align 4 .f32 d_c2 = 0f3FC00000;
.const .align 4 .f32 d_phi = 0f40490E56;
.global .align 4 .b8 tempParticle1[12];
.global .align 4 .b8 tempParticle2[12];

.visible .entry kernelUpdateParticle(
	.param .u64 .ptr .align 1 kernelUpdateParticle_param_0,
	.param .u64 .ptr .align 1 kernelUpdateParticle_param_1,
	.param .u64 .ptr .align 1 kernelUpdateParticle_param_2,
	.param .u64 .ptr .align 1 kernelUpdateParticle_param_3,
	.param .u32 kernelUpdateParticle_param_4,
	.param .u32 kernelUpdateParticle_param_5,
	.param .f32 kernelUpdateParticle_param_6,
	.param .f32 kernelUpdateParticle_param_7
)
{
	.reg .pred 	%p<2>;
	.reg .b32 	%r<9>;
	.reg .b32 	%f<19>;
	.reg .b64 	%rd<15>;

	ld.param.u64 	%rd1, [kernelUpdateParticle_param_0];
	ld.param.u64 	%rd2, [kernelUpdateParticle_param_1];
	ld.param.u64 	%rd3, [kernelUpdateParticle_param_2];
	ld.param.u64 	%rd4, [kernelUpdateParticle_param_3];
	ld.param.u32 	%r3, [kernelUpdateParticle_param_4];
	ld.param.u32 	%r2, [kernelUpdateParticle_param_5];
	ld.param.f32 	%f1, [kernelUpdateParticle_param_6];
	ld.param.f32 	%f2, [kernelUpdateParticle_param_7];
	mov.u32 	%r4, %ctaid.x;
	mov.u32 	%r5, %ntid.x;
	mov.u32 	%r6, %tid.x;
	mad.lo.s32 	%r1, %r4, %r5, %r6;
	mul.lo.s32 	%r7, %r2, %r3;
	setp.ge.s32 	%p1, %r1, %r7;
	@%p1 bra 	$L__BB0_2;
	cvta.to.global.u64 	%rd5, %rd2;
	cvta.to.global.u64 	%rd6, %rd3;
	cvta.to.global.u64 	%rd7, %rd1;
	cvta.to.global.u64 	%rd8, %rd4;
	ld.const.f32 	%f3, [d_OMEGA];
	mul.wide.s32 	%rd9, %r1, 4;
	add.s64 	%rd10, %rd5, %rd9;
	ld.global.f32 	%f4, [%rd10];
	ld.const.f32 	%f5, [d_c1];
	mul.f32 	%f6, %f1, %f5;
	add.s64 	%rd11, %rd6, %rd9;
	ld.global.f32 	%f7, [%rd11];
	add.s64 	%rd12, %rd7, %rd9;
	ld.global.f32 	%f8, [%rd12];
	sub.f32 	%f9, %f7, %f8;
	mul.f32 	%f10, %f6, %f9;
	fma.rn.f32 	%f11, %f3, %f4, %f10;
	ld.const.f32 	%f12, [d_c2];
	mul.f32 	%f13, %f2, %f12;
	rem.s32 	%r8, %r1, %r2;
	mul.wide.s32 	%rd13, %r8, 4;
	add.s64 	%rd14, %rd8, %rd13;
	ld.global.f32 	%f14, [%rd14];
	sub.f32 	%f15, %f14, %f8;
	fma.rn.f32 	%f16, %f13, %f15, %f11;
	st.global.f32 	[%rd10], %f16;
	ld.global.f32 	%f17, [%rd12];
	add.f32 	%f18, %f17, %f16;
	st.global.f32 	[%rd12], %f18;
$L__BB0_2:
	ret;

}
	// .globl	kernelUpdatePBest
.visible .entry kernelUpdatePBest(
	.param .u64 .ptr .align 1 kernelUpdatePBest_param_0,
	.param .u64 .ptr .align 1 kernelUpdatePBest_param_1,
	.param .u64 .ptr .align 1 kernelUpdatePBest_param_2,
	.param .u32 kernelUpdatePBest_param_3,
	.param .u32 kernelUpdatePBest_param_4
)
{
	.reg .pred 	%p<41>;
	.reg .b32 	%r<109>;
	.reg .b32 	%f<224>;
	.reg .b64 	%rd<92>;

	ld.param.u64 	%rd21, [kernelUpdatePBest_param_0];
	ld.param.u64 	%rd22, [kernelUpdatePBest_param_1];
	ld.param.u32 	%r69, [kernelUpdatePBest_param_3];
	ld.param.u32 	%r68, [kernelUpdatePBest_param_4];
	cvta.to.global.u64 	%rd1, %rd22;
	cvta.to.global.u64 	%rd2, %rd21;
	mov.u32 	%r70, %ctaid.x;
	mov.u32 	%r71, %ntid.x;
	mul.lo.s32 	%r1, %r70, %r71;
	mov.u32 	%r2, %tid.x;
	add.s32 	%r3, %r1, %r2;
	mul.lo.s32 	%r72, %r68, %r69;
	setp.ge.s32 	%p1, %r3, %r72;
	@%p1 bra 	$L__BB1_53;
	rem.s32 	%r73, %r3, %r68;
	setp.ne.s32 	%p2, %r73, 0;
	@%p2 bra 	$L__BB1_53;
	setp.lt.s32 	%p3, %r68, 1;
	@%p3 bra 	$L__BB1_14;
	and.b32  	%r4, %r68, 7;
	setp.lt.u32 	%p4, %r68, 8;
	mov.b32 	%r87, 0;
	@%p4 bra 	$L__BB1_6;
	and.b32  	%r87, %r68, 2147483640;
	neg.s32 	%r91, %r87;
	add.s64 	%rd3, %rd2, 16;
	mov.u64 	%rd25, tempParticle1;
	add.s64 	%rd87, %rd25, 16;
	mov.u64 	%rd26, tempParticle2;
	add.s64 	%rd86, %rd26, 16;
	add.s64 	%rd4, %rd1, 16;
	mov.u32 	%r90, %r3;
$L__BB1_5:
	.pragma "nounroll";
	mul.wide.s32 	%rd27, %r90, 4;
	add.s64 	%rd28, %rd3, %rd27;
	add.s64 	%rd29, %rd4, %rd27;
	ld.global.f32 	%f27, [%rd28+-16];
	st.global.f32 	[%rd87+-16], %f27;
	ld.global.f32 	%f28, [%rd29+-16];
	st.global.f32 	[%rd86+-16], %f28;
	ld.global.f32 	%f29, [%rd28+-12];
	st.global.f32 	[%rd87+-12], %f29;
	ld.global.f32 	%f30, [%rd29+-12];
	st.global.f32 	[%rd86+-12], %f30;
	ld.global.f32 	%f31, [%rd28+-8];
	st.global.f32 	[%rd87+-8], %f31;
	ld.global.f32 	%f32, [%rd29+-8];
	st.global.f32 	[%rd86+-8], %f32;
	ld.global.f32 	%f33, [%rd28+-4];
	st.global.f32 	[%rd87+-4], %f33;
	ld.global.f32 	%f34, [%rd29+-4];
	st.global.f32 	[%rd86+-4], %f34;
	ld.global.f32 	%f35, [%rd28];
	st.global.f32 	[%rd87], %f35;
	ld.global.f32 	%f36, [%rd29];
	st.global.f32 	[%rd86], %f36;
	ld.global.f32 	%f37, [%rd28+4];
	st.global.f32 	[%rd87+4], %f37;
	ld.global.f32 	%f38, [%rd29+4];
	st.global.f32 	[%rd86+4], %f38;
	ld.global.f32 	%f39, [%rd28+8];
	st.global.f32 	[%rd87+8], %f39;
	ld.global.f32 	%f40, [%rd29+8];
	st.global.f32 	[%rd86+8], %f40;
	ld.global.f32 	%f41, [%rd28+12];
	st.global.f32 	[%rd87+12], %f41;
	ld.global.f32 	%f42, [%rd29+12];
	st.global.f32 	[%rd86+12], %f42;
	add.s32 	%r91, %r91, 8;
	add.s32 	%r90, %r90, 8;
	add.s64 	%rd87, %rd87, 32;
	add.s64 	%rd86, %rd86, 32;
	setp.eq.s32 	%p5, %r91, 0;
	@%p5 bra 	$L__BB1_6;
	bra.uni 	$L__BB1_5;
$L__BB1_6:
	setp.eq.s32 	%p6, %r4, 0;
	@%p6 bra 	$L__BB1_14;
	and.b32  	%r8, %r68, 3;
	setp.lt.u32 	%p7, %r4, 4;
	@%p7 bra 	$L__BB1_9;
	add.s32 	%r75, %r87, %r3;
	mul.wide.s32 	%rd30, %r75, 4;
	add.s64 	%rd31, %rd2, %rd30;
	ld.global.f32 	%f43, [%rd31];
	mul.wide.u32 	%rd32, %r87, 4;
	mov.u64 	%rd33, tempParticle1;
	add.s64 	%rd34, %rd33, %rd32;
	st.global.f32 	[%rd34], %f43;
	add.s64 	%rd35, %rd1, %rd30;
	ld.global.f32 	%f44, [%rd35];
	mov.u64 	%rd36, tempParticle2;
	add.s64 	%rd37, %rd36, %rd32;
	st.global.f32 	[%rd37], %f44;
	ld.global.f32 	%f45, [%rd31+4];
	st.global.f32 	[%rd34+4], %f45;
	ld.global.f32 	%f46, [%rd35+4];
	st.global.f32 	[%rd37+4], %f46;
	ld.global.f32 	%f47, [%rd31+8];
	st.global.f32 	[%rd34+8], %f47;
	ld.global.f32 	%f48, [%rd35+8];
	st.global.f32 	[%rd37+8], %f48;
	ld.global.f32 	%f49, [%rd31+12];
	st.global.f32 	[%rd34+12], %f49;
	ld.global.f32 	%f50, [%rd35+12];
	st.global.f32 	[%rd37+12], %f50;
	add.s32 	%r87, %r87, 4;
$L__BB1_9:
	setp.eq.s32 	%p8, %r8, 0;
	@%p8 bra 	$L__BB1_14;
	setp.eq.s32 	%p9, %r8, 1;
	@%p9 bra 	$L__BB1_12;
	add.s32 	%r76, %r87, %r3;
	mul.wide.s32 	%rd38, %r76, 4;
	add.s64 	%rd39, %rd2, %rd38;
	ld.global.f32 	%f51, [%rd39];
	mul.wide.u32 	%rd40, %r87, 4;
	mov.u64 	%rd41, tempParticle1;
	add.s64 	%rd42, %rd41, %rd40;
	st.global.f32 	[%rd42], %f51;
	add.s64 	%rd43, %rd1, %rd38;
	ld.global.f32 	%f52, [%rd43];
	mov.u64 	%rd44, tempParticle2;
	add.s64 	%rd45, %rd44, %rd40;
	st.global.f32 	[%rd45], %f52;
	ld.global.f32 	%f53, [%rd39+4];
	st.global.f32 	[%rd42+4], %f53;
	ld.global.f32 	%f54, [%rd43+4];
	st.global.f32 	[%rd45+4], %f54;
	add.s32 	%r87, %r87, 2;
$L__BB1_12:
	and.b32  	%r77, %r68, 1;
	setp.eq.b32 	%p10, %r77, 1;
	not.pred 	%p11, %p10;
	@%p11 bra 	$L__BB1_14;
	add.s32 	%r78, %r87, %r3;
	mul.wide.s32 	%rd46, %r78, 4;
	add.s64 	%rd47, %rd2, %rd46;
	ld.global.f32 	%f55, [%rd47];
	mul.wide.u32 	%rd48, %r87, 4;
	mov.u64 	%rd49, tempParticle1;
	add.s64 	%rd50, %rd49, %rd48;
	st.global.f32 	[%rd50], %f55;
	add.s64 	%rd51, %rd1, %rd46;
	ld.global.f32 	%f56, [%rd51];
	mov.u64 	%rd52, tempParticle2;
	add.s64 	%rd53, %rd52, %rd48;
	st.global.f32 	[%rd53], %f56;
$L__BB1_14:
	add.s32 	%r13, %r68, -1;
	setp.lt.s32 	%p12, %r68, 2;
	mov.f32 	%f213, 0f00000000;
	@%p12 bra 	$L__BB1_27;
	add.s32 	%r80, %r68, -2;
	and.b32  	%r14, %r13, 15;
	setp.lt.u32 	%p13, %r80, 15;
	mov.f32 	%f213, 0f00000000;
	mov.b32 	%r92, 0;
	@%p13 bra 	$L__BB1_18;
	and.b32  	%r92, %r13, -16;
	mov.u64 	%rd55, tempParticle1;
	add.s64 	%rd89, %rd55, 32;
	neg.s32 	%r96, %r92;
	mov.f32 	%f213, 0f00000000;
$L__BB1_17:
	.pragma "nounroll";
	ld.global.f32 	%f61, [%rd89+-32];
	fma.rn.f32 	%f62, %f61, %f61, %f213;
	ld.global.f32 	%f63, [%rd89+-28];
	fma.rn.f32 	%f64, %f63, %f63, %f62;
	ld.global.f32 	%f65, [%rd89+-24];
	fma.rn.f32 	%f66, %f65, %f65, %f64;
	ld.global.f32 	%f67, [%rd89+-20];
	fma.rn.f32 	%f68, %f67, %f67, %f66;
	ld.global.f32 	%f69, [%rd89+-16];
	fma.rn.f32 	%f70, %f69, %f69, %f68;
	ld.global.f32 	%f71, [%rd89+-12];
	fma.rn.f32 	%f72, %f71, %f71, %f70;
	ld.global.f32 	%f73, [%rd89+-8];
	fma.rn.f32 	%f74, %f73, %f73, %f72;
	ld.global.f32 	%f75, [%rd89+-4];
	fma.rn.f32 	%f76, %f75, %f75, %f74;
	ld.global.f32 	%f77, [%rd89];
	fma.rn.f32 	%f78, %f77, %f77, %f76;
	ld.global.f32 	%f79, [%rd89+4];
	fma.rn.f32 	%f80, %f79, %f79, %f78;
	ld.global.f32 	%f81, [%rd89+8];
	fma.rn.f32 	%f82, %f81, %f81, %f80;
	ld.global.f32 	%f83, [%rd89+12];
	fma.rn.f32 	%f84, %f83, %f83, %f82;
	ld.global.f32 	%f85, [%rd89+16];
	fma.rn.f32 	%f86, %f85, %f85, %f84;
	ld.global.f32 	%f87, [%rd89+20];
	fma.rn.f32 	%f88, %f87, %f87, %f86;
	ld.global.f32 	%f89, [%rd89+24];
	fma.rn.f32 	%f90, %f89, %f89, %f88;
	ld.global.f32 	%f91, [%rd89+28];
	fma.rn.f32 	%f213, %f91, %f91, %f90;
	add.s32 	%r96, %r96, 16;
	add.s64 	%rd89, %rd89, 64;
	setp.eq.s32 	%p14, %r96, 0;
	@%p14 bra 	$L__BB1_18;
	bra.uni 	$L__BB1_17;
$L__BB1_18:
	setp.eq.s32 	%p15, %r14, 0;
	@%p15 bra 	$L__BB1_27;
	and.b32  	%r22, %r13, 7;
	setp.lt.u32 	%p16, %r14, 8;
	@%p16 bra 	$L__BB1_21;
	mul.wide.u32 	%rd56, %r92, 4;
	mov.u64 	%rd57, tempParticle1;
	add.s64 	%rd58, %rd57, %rd56;
	ld.global.f32 	%f93, [%rd58];
	fma.rn.f32 	%f94, %f93, %f93, %f213;
	ld.global.f32 	%f95, [%rd58+4];
	fma.rn.f32 	%f96, %f95, %f95, %f94;
	ld.global.f32 	%f97, [%rd58+8];
	fma.rn.f32 	%f98, %f97, %f97, %f96;
	ld.global.f32 	%f99, [%rd58+12];
	fma.rn.f32 	%f100, %f99, %f99, %f98;
	ld.global.f32 	%f101, [%rd58+16];
	fma.rn.f32 	%f102, %f101, %f101, %f100;
	ld.global.f32 	%f103, [%rd58+20];
	fma.rn.f32 	%f104, %f103, %f103, %f102;
	ld.global.f32 	%f105, [%rd58+24];
	fma.rn.f32 	%f106, %f105, %f105, %f104;
	ld.global.f32 	%f107, [%rd58+28];
	fma.rn.f32 	%f213, %f107, %f107, %f106;
	add.s32 	%r92, %r92, 8;
$L__BB1_21:
	setp.eq.s32 	%p17, %r22, 0;
	@%p17 bra 	$L__BB1_27;
	and.b32  	%r25, %r13, 3;
	setp.lt.u32 	%p18, %r22, 4;
	@%p18 bra 	$L__BB1_24;
	mul.wide.u32 	%rd59, %r92, 4;
	mov.u64 	%rd60, tempParticle1;
	add.s64 	%rd61, %rd60, %rd59;
	ld.global.f32 	%f109, [%rd61];
	fma.rn.f32 	%f110, %f109, %f109, %f213;
	ld.global.f32 	%f111, [%rd61+4];
	fma.rn.f32 	%f112, %f111, %f111, %f110;
	ld.global.f32 	%f113, [%rd61+8];
	fma.rn.f32 	%f114, %f113, %f113, %f112;
	ld.global.f32 	%f115, [%rd61+12];
	fma.rn.f32 	%f213, %f115, %f115, %f114;
	add.s32 	%r92, %r92, 4;
$L__BB1_24:
	setp.eq.s32 	%p19, %r25, 0;
	@%p19 bra 	$L__BB1_27;
	mul.wide.u32 	%rd62, %r92, 4;
	mov.u64 	%rd63, tempParticle1;
	add.s64 	%rd88, %rd63, %rd62;
	neg.s32 	%r95, %r25;
$L__BB1_26:
	.pragma "nounroll";
	ld.global.f32 	%f116, [%rd88];
	fma.rn.f32 	%f213, %f116, %f116, %f213;
	add.s64 	%rd88, %rd88, 4;
	add.s32 	%r95, %r95, 1;
	setp.ne.s32 	%p20, %r95, 0;
	@%p20 bra 	$L__BB1_26;
$L__BB1_27:
	setp.lt.s32 	%p21, %r68, 2;
	mov.f32 	%f223, 0f00000000;
	@%p21 bra 	$L__BB1_40;
	add.s32 	%r82, %r68, -2;
	and.b32  	%r31, %r13, 15;
	setp.lt.u32 	%p22, %r82, 15;
	mov.f32 	%f223, 0f00000000;
	mov.b32 	%r98, 0;
	@%p22 bra 	$L__BB1_31;
	and.b32  	%r98, %r13, -16;
	mov.u64 	%rd65, tempParticle2;
	add.s64 	%rd90, %rd65, 32;
	neg.s32 	%r97, %r98;
	mov.f32 	%f223, 0f00000000;
$L__BB1_30:
	.pragma "nounroll";
	ld.global.f32 	%f121, [%rd90+-32];
	fma.rn.f32 	%f122, %f121, %f121, %f223;
	ld.global.f32 	%f123, [%rd90+-28];
	fma.rn.f32 	%f124, %f123, %f123, %f122;
	ld.global.f32 	%f125, [%rd90+-24];
	fma.rn.f32 	%f126, %f125, %f125, %f124;
	ld.global.f32 	%f127, [%rd90+-20];
	fma.rn.f32 	%f128, %f127, %f127, %f126;
	ld.global.f32 	%f129, [%rd90+-16];
	fma.rn.f32 	%f130, %f129, %f129, %f128;
	ld.global.f32 	%f131, [%rd90+-12];
	fma.rn.f32 	%f132, %f131, %f131, %f130;
	ld.global.f32 	%f133, [%rd90+-8];
	fma.rn.f32 	%f134, %f133, %f133, %f132;
	ld.global.f32 	%f135, [%rd90+-4];
	fma.rn.f32 	%f136, %f135, %f135, %f134;
	ld.global.f32 	%f137, [%rd90];
	fma.rn.f32 	%f138, %f137, %f137, %f136;
	ld.global.f32 	%f139, [%rd90+4];
	fma.rn.f32 	%f140, %f139, %f139, %f138;
	ld.global.f32 	%f141, [%rd90+8];
	fma.rn.f32 	%f142, %f141, %f141, %f140;
	ld.global.f32 	%f143, [%rd90+12];
	fma.rn.f32 	%f144, %f143, %f143, %f142;
	ld.global.f32 	%f145, [%rd90+16];
	fma.rn.f32 	%f146, %f145, %f145, %f144;
	ld.global.f32 	%f147, [%rd90+20];
	fma.rn.f32 	%f148, %f147, %f147, %f146;
	ld.global.f32 	%f149, [%rd90+24];
	fma.rn.f32 	%f150, %f149, %f149, %f148;
	ld.global.f32 	%f151, [%rd90+28];
	fma.rn.f32 	%f223, %f151, %f151, %f150;
	add.s32 	%r97, %r97, 16;
	add.s64 	%rd90, %rd90, 64;
	setp.ne.s32 	%p23, %r97, 0;
	@%p23 bra 	$L__BB1_30;
$L__BB1_31:
	setp.eq.s32 	%p24, %r31, 0;
	@%p24 bra 	$L__BB1_40;
	and.b32  	%r39, %r13, 7;
	setp.lt.u32 	%p25, %r31, 8;
	@%p25 bra 	$L__BB1_34;
	mul.wide.u32 	%rd66, %r98, 4;
	mov.u64 	%rd67, tempParticle2;
	add.s64 	%rd68, %rd67, %rd66;
	ld.global.f32 	%f153, [%rd68];
	fma.rn.f32 	%f154, %f153, %f153, %f223;
	ld.global.f32 	%f155, [%rd68+4];
	fma.rn.f32 	%f156, %f155, %f155, %f154;
	ld.global.f32 	%f157, [%rd68+8];
	fma.rn.f32 	%f158, %f157, %f157, %f156;
	ld.global.f32 	%f159, [%rd68+12];
	fma.rn.f32 	%f160, %f159, %f159, %f158;
	ld.global.f32 	%f161, [%rd68+16];
	fma.rn.f32 	%f162, %f161, %f161, %f160;
	ld.global.f32 	%f163, [%rd68+20];
	fma.rn.f32 	%f164, %f163, %f163, %f162;
	ld.global.f32 	%f165, [%rd68+24];
	fma.rn.f32 	%f166, %f165, %f165, %f164;
	ld.global.f32 	%f167, [%rd68+28];
	fma.rn.f32 	%f223, %f167, %f167, %f166;
	add.s32 	%r98, %r98, 8;
$L__BB1_34:
	setp.eq.s32 	%p26, %r39, 0;
	@%p26 bra 	$L__BB1_40;
	and.b32  	%r42, %r13, 3;
	setp.lt.u32 	%p27, %r39, 4;
	@%p27 bra 	$L__BB1_37;
	mul.wide.u32 	%rd69, %r98, 4;
	mov.u64 	%rd70, tempParticle2;
	add.s64 	%rd71, %rd70, %rd69;
	ld.global.f32 	%f169, [%rd71];
	fma.rn.f32 	%f170, %f169, %f169, %f223;
	ld.global.f32 	%f171, [%rd71+4];
	fma.rn.f32 	%f172, %f171, %f171, %f170;
	ld.global.f32 	%f173, [%rd71+8];
	fma.rn.f32 	%f174, %f173, %f173, %f172;
	ld.global.f32 	%f175, [%rd71+12];
	fma.rn.f32 	%f223, %f175, %f175, %f174;
	add.s32 	%r98, %r98, 4;
$L__BB1_37:
	setp.eq.s32 	%p28, %r42, 0;
	@%p28 bra 	$L__BB1_40;
	mul.wide.u32 	%rd72, %r98, 4;
	mov.u64 	%rd73, tempParticle2;
	add.s64 	%rd91, %rd73, %rd72;
	neg.s32 	%r101, %r42;
$L__BB1_39:
	.pragma "nounroll";
	ld.global.f32 	%f176, [%rd91];
	fma.rn.f32 	%f223, %f176, %f176, %f223;
	add.s64 	%rd91, %rd91, 4;
	add.s32 	%r101, %r101, 1;
	setp.ne.s32 	%p29, %r101, 0;
	@%p29 bra 	$L__BB1_39;
$L__BB1_40:
	setp.lt.s32 	%p30, %r68, 1;
	setp.geu.f32 	%p31, %f213, %f223;
	or.pred  	%p32, %p31, %p30;
	@%p32 bra 	$L__BB1_53;
	and.b32  	%r48, %r68, 15;
	setp.lt.u32 	%p33, %r68, 16;
	mov.b32 	%r105, 0;
	@%p33 bra 	$L__BB1_44;
	and.b32  	%r105, %r68, 2147483632;
	neg.s32 	%r103, %r105;
	add.s64 	%rd19, %rd2, 32;
	add.s64 	%rd20, %rd1, 32;
	mov.u32 	%r102, %r3;
$L__BB1_43:
	.pragma "nounroll";
	mul.wide.s32 	%rd74, %r102, 4;
	add.s64 	%rd75, %rd19, %rd74;
	add.s64 	%rd76, %rd20, %rd74;
	ld.global.f32 	%f177, [%rd75+-32];
	st.global.f32 	[%rd76+-32], %f177;
	ld.global.f32 	%f178, [%rd75+-28];
	st.global.f32 	[%rd76+-28], %f178;
	ld.global.f32 	%f179, [%rd75+-24];
	st.global.f32 	[%rd76+-24], %f179;
	ld.global.f32 	%f180, [%rd75+-20];
	st.global.f32 	[%rd76+-20], %f180;
	ld.global.f32 	%f181, [%rd75+-16];
	st.global.f32 	[%rd76+-16], %f181;
	ld.global.f32 	%f182, [%rd75+-12];
	st.global.f32 	[%rd76+-12], %f182;
	ld.global.f32 	%f183, [%rd75+-8];
	st.global.f32 	[%rd76+-8], %f183;
	ld.global.f32 	%f184, [%rd75+-4];
	st.global.f32 	[%rd76+-4], %f184;
	ld.global.f32 	%f185, [%rd75];
	st.global.f32 	[%rd76], %f185;
	ld.global.f32 	%f186, [%rd75+4];
	st.global.f32 	[%rd76+4], %f186;
	ld.global.f32 	%f187, [%rd75+8];
	st.global.f32 	[%rd76+8], %f187;
	ld.global.f32 	%f188, [%rd75+12];
	st.global.f32 	[%rd76+12], %f188;
	ld.global.f32 	%f189, [%rd75+16];
	st.global.f32 	[%rd76+16], %f189;
	ld.global.f32 	%f190, [%rd75+20];
	st.global.f32 	[%rd76+20], %f190;
	ld.global.f32 	%f191, [%rd75+24];
	st.global.f32 	[%rd76+24], %f191;
	ld.global.f32 	%f192, [%rd75+28];
	st.global.f32 	[%rd76+28], %f192;
	add.s32 	%r103, %r103, 16;
	add.s32 	%r102, %r102, 16;
	setp.ne.s32 	%p34, %r103, 0;
	@%p34 bra 	$L__BB1_43;
$L__BB1_44:
	setp.eq.s32 	%p35, %r48, 0;
	@%p35 bra 	$L__BB1_53;
	and.b32  	%r56, %r68, 7;
	setp.lt.u32 	%p36, %r48, 8;
	@%p36 bra 	$L__BB1_47;
	add.s32 	%r84, %r105, %r3;
	mul.wide.s32 	%rd77, %r84, 4;
	add.s64 	%rd78, %rd2, %rd77;
	ld.global.f32 	%f193, [%rd78];
	add.s64 	%rd79, %rd1, %rd77;
	st.global.f32 	[%rd79], %f193;
	ld.global.f32 	%f194, [%rd78+4];
	st.global.f32 	[%rd79+4], %f194;
	ld.global.f32 	%f195, [%rd78+8];
	st.global.f32 	[%rd79+8], %f195;
	ld.global.f32 	%f196, [%rd78+12];
	st.global.f32 	[%rd79+12], %f196;
	ld.global.f32 	%f197, [%rd78+16];
	st.global.f32 	[%rd79+16], %f197;
	ld.global.f32 	%f198, [%rd78+20];
	st.global.f32 	[%rd79+20], %f198;
	ld.global.f32 	%f199, [%rd78+24];
	st.global.f32 	[%rd79+24], %f199;
	ld.global.f32 	%f200, [%rd78+28];
	st.global.f32 	[%rd79+28], %f200;
	add.s32 	%r105, %r105, 8;
$L__BB1_47:
	setp.eq.s32 	%p37, %r56, 0;
	@%p37 bra 	$L__BB1_53;
	and.b32  	%r59, %r68, 3;
	setp.lt.u32 	%p38, %r56, 4;
	@%p38 bra 	$L__BB1_50;
	add.s32 	%r85, %r105, %r3;
	mul.wide.s32 	%rd80, %r85, 4;
	add.s64 	%rd81, %rd2, %rd80;
	ld.global.f32 	%f201, [%rd81];
	add.s64 	%rd82, %rd1, %rd80;
	st.global.f32 	[%rd82], %f201;
	ld.global.f32 	%f202, [%rd81+4];
	st.global.f32 	[%rd82+4], %f202;
	ld.global.f32 	%f203, [%rd81+8];
	st.global.f32 	[%rd82+8], %f203;
	ld.global.f32 	%f204, [%rd81+12];
	st.global.f32 	[%rd82+12], %f204;
	add.s32 	%r105, %r105, 4;
$L__BB1_50:
	setp.eq.s32 	%p39, %r59, 0;
	@%p39 bra 	$L__BB1_53;
	add.s32 	%r86, %r2, %r105;
	add.s32 	%r108, %r86, %r1;
	neg.s32 	%r107, %r59;
$L__BB1_52:
	.pragma "nounroll";
	mul.wide.s32 	%rd83, %r108, 4;
	add.s64 	%rd84, %rd1, %rd83;
	add.s64 	%rd85, %rd2, %rd83;
	ld.global.f32 	%f205, [%rd85];
	st.global.f32 	[%rd84], %f205;
	add.s32 	%r108, %r108, 1;
	add.s32 	%r107, %r107, 1;
	setp.ne.s32 	%p40, %r107, 0;
	@%p40 bra 	$L__BB1_52;
$L__BB1_53:
	ret;

}


// ===== COMPILED SASS (sm_100) =====

	.target	sm_100

	.elftype	@"ET_EXEC"


//--------------------- .note.nv.tkinfo           --------------------------
	.section	.note.nv.tkinfo,"",@"SHT_NOTE"
	.sectionflags	@"SHF_NOTE_NV_TKINFO"
	.tkinfo
        /*0018*/ 	.word	0x00000002
        /*0030*/ 	.string	""
        /*0030*/ 	.string	"ptxas"
        /*0030*/ 	.string	"Cuda compilation tools, release 13.0, V13.0.88"
        /*0030*/ 	.string	"Build cuda_13.0.r13.0/compiler.36424714_0"
        /*0030*/ 	.string	"-arch sm_100 -m 64 "



//--------------------- .note.nv.cuinfo           --------------------------
	.section	.note.nv.cuinfo,"",@"SHT_NOTE"
	.sectionflags	@"SHF_NOTE_NV_CUINFO"
        /*0018*/ 	.short	0x0002
        /*001a*/ 	.short	0x0064
        /*001c*/ 	.short	0x0082
	.zero		2


//--------------------- .nv.info                  --------------------------
	.section	.nv.info,"",@"SHT_CUDA_INFO"
	.align	4


	//----- nvinfo : EIATTR_REGCOUNT
	.align		4
        /*0000*/ 	.byte	0x04, 0x2f
        /*0002*/ 	.short	(.L_7 - .L_6)
	.align		4
.L_6:
        /*0004*/ 	.word	index@(kernelUpdateParticle)
        /*0008*/ 	.word	0x00000012


	//----- nvinfo : EIATTR_FRAME_SIZE
	.align		4
.L_7:
        /*000c*/ 	.byte	0x04, 0x11
        /*000e*/ 	.short	(.L_9 - .L_8)
	.align		4
.L_8:
        /*0010*/ 	.word	index@(kernelUpdateParticle)
        /*0014*/ 	.word	0x00000000


	//----- nvinfo : EIATTR_REGCOUNT
	.align		4
.L_9:
        /*0018*/ 	.byte	0x04, 0x2f
        /*001a*/ 	.short	(.L_11 - .L_10)
	.align		4
.L_10:
        /*001c*/ 	.word	index@(kernelUpdatePBest)
        /*0020*/ 	.word	0x00000020


	//----- nvinfo : EIATTR_FRAME_SIZE
	.align		4
.L_11:
        /*0024*/ 	.byte	0x04, 0x11
        /*0026*/ 	.short	(.L_13 - .L_12)
	.align		4
.L_12:
        /*0028*/ 	.word	index@(kernelUpdatePBest)
        /*002c*/ 	.word	0x00000000


	//----- nvinfo : EIATTR_MIN_STACK_SIZE
	.align		4
.L_13:
        /*0030*/ 	.byte	0x04, 0x12
        /*0032*/ 	.short	(.L_15 - .L_14)
	.align		4
.L_14:
        /*0034*/ 	.word	index@(kernelUpdatePBest)
        /*0038*/ 	.word	0x00000000


	//----- nvinfo : EIATTR_MIN_STACK_SIZE
	.align		4
.L_15:
        /*003c*/ 	.byte	0x04, 0x12
        /*003e*/ 	.short	(.L_17 - .L_16)
	.align		4
.L_16:
        /*0040*/ 	.word	index@(kernelUpdateParticle)
        /*0044*/ 	.word	0x00000000
.L_17:


//--------------------- .nv.compat                --------------------------
	.section	.nv.compat,"",@"SHT_CUDA_COMPAT_INFO"
	.align	4
        /*0000*/ 	.byte	0x02, 0x09, 0x00, 0x00, 0x02, 0x02, 0x01, 0x00, 0x02, 0x05, 0x05, 0x00, 0x03, 0x07, 0x01, 0x01
        /*0010*/ 	.byte	0x02, 0x03, 0x00, 0x00, 0x02, 0x06, 0x01, 0x00, 0x04, 0x0b, 0x08, 0x00, 0x09, 0x00, 0x00, 0x00
        /*0020*/ 	.byte	0x00, 0x00, 0x00, 0x00


//--------------------- .nv.info.kernelUpdatePBest --------------------------
	.section	.nv.info.kernelUpdatePBest,"",@"SHT_CUDA_INFO"
	.sectionflags	@""
	.align	4


	//----- nvinfo : EIATTR_CUDA_API_VERSION
	.align		4
        /*0000*/ 	.byte	0x04, 0x37
        /*0002*/ 	.short	(.L_19 - .L_18)
.L_18:
        /*0004*/ 	.word	0x00000082


	//----- nvinfo : EIATTR_KPARAM_INFO
	.align		4
.L_19:
        /*0008*/ 	.byte	0x04, 0x17
        /*000a*/ 	.short	(.L_21 - .L_20)
.L_20:
        /*000c*/ 	.word	0x00000000
        /*0010*/ 	.short	0x0004
        /*0012*/ 	.short	0x001c
        /*0014*/ 	.byte	0x00, 0xf0, 0x11, 0x00


	//----- nvinfo : EIATTR_KPARAM_INFO
	.align		4
.L_21:
        /*0018*/ 	.byte	0x04, 0x17
        /*001a*/ 	.short	(.L_23 - .L_22)
.L_22:
        /*001c*/ 	.word	0x00000000
        /*0020*/ 	.short	0x0003
        /*0022*/ 	.short	0x0018
        /*0024*/ 	.byte	0x00, 0xf0, 0x11, 0x00


	//----- nvinfo : EIATTR_KPARAM_INFO
	.align		4
.L_23:
        /*0028*/ 	.byte	0x04, 0x17
        /*002a*/ 	.short	(.L_25 - .L_24)
.L_24:
        /*002c*/ 	.word	0x00000000
        /*0030*/ 	.short	0x0002
        /*0032*/ 	.short	0x0010
        /*0034*/ 	.byte	0x00, 0xf5, 0x21, 0x00


	//----- nvinfo : EIATTR_KPARAM_INFO
	.align		4
.L_25:
        /*0038*/ 	.byte	0x04, 0x17
        /*003a*/ 	.short	(.L_27 - .L_26)
.L_26:
        /*003c*/ 	.word	0x00000000
        /*0040*/ 	.short	0x0001
        /*0042*/ 	.short	0x0008
        /*0044*/ 	.byte	0x00, 0xf5, 0x21, 0x00


	//----- nvinfo : EIATTR_KPARAM_INFO
	.align		4
.L_27:
        /*0048*/ 	.byte	0x04, 0x17
        /*004a*/ 	.short	(.L_29 - .L_28)
.L_28:
        /*004c*/ 	.word	0x00000000
        /*0050*/ 	.short	0x0000
        /*0052*/ 	.short	0x0000
        /*0054*/ 	.byte	0x00, 0xf5, 0x21, 0x00


	//----- nvinfo : EIATTR_SPARSE_MMA_MASK
	.align		4
.L_29:
        /*0058*/ 	.byte	0x03, 0x50
        /*005a*/ 	.short	0x0000


	//----- nvinfo : EIATTR_MAXREG_COUNT
	.align		4
        /*005c*/ 	.byte	0x03, 0x1b
        /*005e*/ 	.short	0x00ff


	//----- nvinfo : EIATTR_MERCURY_ISA_VERSION
	.align		4
        /*0060*/ 	.byte	0x03, 0x5f
        /*0062*/ 	.short	0x0101


	//----- nvinfo : EIATTR_VRC_CTA_INIT_COUNT
	.align		4
        /*0064*/ 	.byte	0x02, 0x4a
	.zero		1
	.zero		1


	//----- nvinfo : EIATTR_EXIT_INSTR_OFFSETS
	.align		4
        /*0068*/ 	.byte	0x04, 0x1c
        /*006a*/ 	.short	(.L_31 - .L_30)


	//   ....[0]....
.L_30:
        /*006c*/ 	.word	0x00000090


	//   ....[1]....
        /*0070*/ 	.word	0x00000200


	//   ....[2]....
        /*0074*/ 	.word	0x000018f0


	//   ....[3]....
        /*0078*/ 	.word	0x00001c70


	//   ....[4]....
        /*007c*/ 	.word	0x00001e20


	//   ....[5]....
        /*0080*/ 	.word	0x00001f50


	//   ....[6]....
        /*0084*/ 	.word	0x00002020


	//----- nvinfo : EIATTR_CBANK_PARAM_SIZE
	.align		4
.L_31:
        /*0088*/ 	.byte	0x03, 0x19
        /*008a*/ 	.short	0x0020


	//----- nvinfo : EIATTR_PARAM_CBANK
	.align		4
        /*008c*/ 	.byte	0x04, 0x0a
        /*008e*/ 	.short	(.L_33 - .L_32)
	.align		4
.L_32:
        /*0090*/ 	.word	index@(.nv.constant0.kernelUpdatePBest)
        /*0094*/ 	.short	0x0380
        /*0096*/ 	.short	0x0020


	//----- nvinfo : EIATTR_SW_WAR
	.align		4
.L_33:
        /*0098*/ 	.byte	0x04, 0x36
        /*009a*/ 	.short	(.L_35 - .L_34)
.L_34:
        /*009c*/ 	.word	0x00000008
.L_35:


//--------------------- .nv.info.kernelUpdateParticle --------------------------
	.section	.nv.info.kernelUpdateParticle,"",@"SHT_CUDA_INFO"
	.sectionflags	@""
	.align	4


	//----- nvinfo : EIATTR_CUDA_API_VERSION
	.align		4
        /*0000*/ 	.byte	0x04, 0x37
        /*0002*/ 	.short	(.L_37 - .L_36)
.L_36:
        /*0004*/ 	.word	0x00000082


	//----- nvinfo : EIATTR_KPARAM_INFO
	.align		4
.L_37:
        /*0008*/ 	.byte	0x04, 0x17
        /*000a*/ 	.short	(.L_39 - .L_38)
.L_38:
        /*000c*/ 	.word	0x00000000
        /*0010*/ 	.short	0x0007
        /*0012*/ 	.short	0x002c
        /*0014*/ 	.byte	0x00, 0xf0, 0x11, 0x00


	//----- nvinfo : EIATTR_KPARAM_INFO
	.align		4
.L_39:
        /*0018*/ 	.byte	0x04, 0x17
        /*001a*/ 	.short	(.L_41 - .L_40)
.L_40:
        /*001c*/ 	.word	0x00000000
        /*0020*/ 	.short	0x0006
        /*0022*/ 	.short	0x0028
        /*0024*/ 	.byte	0x00, 0xf0, 0x11, 0x00


	//----- nvinfo : EIATTR_KPARAM_INFO
	.align		4
.L_41:
        /*0028*/ 	.byte	0x04, 0x17
        /*002a*/ 	.short	(.L_43 - .L_42)
.L_42:
        /*002c*/ 	.word	0x00000000
        /*0030*/ 	.short	0x0005
        /*0032*/ 	.short	0x0024
        /*0034*/ 	.byte	0x00, 0xf0, 0x11, 0x00


	//----- nvinfo : EIATTR_KPARAM_INFO
	.align		4
.L_43:
        /*0038*/ 	.byte	0x04, 0x17
        /*003a*/ 	.short	(.L_45 - .L_44)
.L_44:
        /*003c*/ 	.word	0x00000000
        /*0040*/ 	.short	0x0004
        /*0042*/ 	.short	0x0020
        /*0044*/ 	.byte	0x00, 0xf0, 0x11, 0x00


	//----- nvinfo : EIATTR_KPARAM_INFO
	.align		4
.L_45:
        /*0048*/ 	.byte	0x04, 0x17
        /*004a*/ 	.short	(.L_47 - .L_46)
.L_46:
        /*004c*/ 	.word	0x00000000
        /*0050*/ 	.short	0x0003
        /*0052*/ 	.short	0x0018
        /*0054*/ 	.byte	0x00, 0xf5, 0x21, 0x00


	//----- nvinfo : EIATTR_KPARAM_INFO
	.align		4
.L_47:
        /*0058*/ 	.byte	0x04, 0x17
        /*005a*/ 	.short	(.L_49 - .L_48)
.L_48:
        /*005c*/ 	.word	0x00000000
        /*0060*/ 	.short	0x0002
        /*0062*/ 	.short	0x0010
        /*0064*/ 	.byte	0x00, 0xf5, 0x21, 0x00


	//----- nvinfo : EIATTR_KPARAM_INFO
	.align		4
.L_49:
        /*0068*/ 	.byte	0x04, 0x17
        /*006a*/ 	.short	(.L_51 - .L_50)
.L_50:
        /*006c*/ 	.word	0x00000000
        /*0070*/ 	.short	0x0001
        /*0072*/ 	.short	0x0008
        /*0074*/ 	.byte	0x00, 0xf5, 0x21, 0x00


	//----- nvinfo : EIATTR_KPARAM_INFO
	.align		4
.L_51:
        /*0078*/ 	.byte	0x04, 0x17
        /*007a*/ 	.short	(.L_53 - .L_52)
.L_52:
        /*007c*/ 	.word	0x00000000
        /*0080*/ 	.short	0x0000
        /*0082*/ 	.short	0x0000
        /*0084*/ 	.byte	0x00, 0xf5, 0x21, 0x00


	//----- nvinfo : EIATTR_SPARSE_MMA_MASK
	.align		4
.L_53:
        /*0088*/ 	.byte	0x03, 0x50
        /*008a*/ 	.short	0x0000


	//----- nvinfo : EIATTR_MAXREG_COUNT
	.align		4
        /*008c*/ 	.byte	0x03, 0x1b
        /*008e*/ 	.short	0x00ff


	//----- nvinfo : EIATTR_MERCURY_ISA_VERSION
	.align		4
        /*0090*/ 	.byte	0x03, 0x5f
        /*0092*/ 	.short	0x0101


	//----- nvinfo : EIATTR_VRC_CTA_INIT_COUNT
	.align		4
        /*0094*/ 	.byte	0x02, 0x4a
	.zero		1
	.zero		1


	//----- nvinfo : EIATTR_EXIT_INSTR_OFFSETS
	.align		4
        /*0098*/ 	.byte	0x04, 0x1c
        /*009a*/ 	.short	(.L_55 - .L_54)


	//   ....[0]....
.L_54:
        /*009c*/ 	.word	0x00000080


	//   ....[1]....
        /*00a0*/ 	.word	0x000003a0


	//----- nvinfo : EIATTR_CBANK_PARAM_SIZE
	.align		4
.L_55:
        /*00a4*/ 	.byte	0x03, 0x19
        /*00a6*/ 	.short	0x0030


	//----- nvinfo : EIATTR_PARAM_CBANK
	.align		4
        /*00a8*/ 	.byte	0x04, 0x0a
        /*00aa*/ 	.short	(.L_57 - .L_56)
	.align		4
.L_56:
        /*00ac*/ 	.word	index@(.nv.constant0.kernelUpdateParticle)
        /*00b0*/ 	.short	0x0380
        /*00b2*/ 	.short	0x0030


	//----- nvinfo : EIATTR_SW_WAR
	.align		4
.L_57:
        /*00b4*/ 	.byte	0x04, 0x36
        /*00b6*/ 	.short	(.L_59 - .L_58)
.L_58:
        /*00b8*/ 	.word	0x00000008
.L_59:


//--------------------- .nv.callgraph             --------------------------
	.section	.nv.callgraph,"",@"SHT_CUDA_CALLGRAPH"
	.align	4
	.sectionentsize	8
	.align		4
        /*0000*/ 	.word	0x00000000
	.align		4
        /*0004*/ 	.word	0xffffffff
	.align		4
        /*0008*/ 	.word	0x00000000
	.align		4
        /*000c*/ 	.word	0xfffffffe
	.align		4
        /*0010*/ 	.word	0x00000000
	.align		4
        /*0014*/ 	.word	0xfffffffd
	.align		4
        /*0018*/ 	.word	0x00000000
	.align		4
        /*001c*/ 	.word	0xfffffffc


//--------------------- .nv.constant3             --------------------------
	.section	.nv.constant3,"a",@progbits
	.align	4
.nv.constant3:
	.type		d_OMEGA,@object
	.size		d_OMEGA,(d_c1 - d_OMEGA)
d_OMEGA:
        /*0000*/ 	.byte	0x00, 0x00, 0x00, 0x3f
	.type		d_c1,@object
	.size		d_c1,(d_c2 - d_c1)
d_c1:
        /*0004*/ 	.byte	0x00, 0x00, 0xc0, 0x3f
	.type		d_c2,@object
	.size		d_c2,(d_phi - d_c2)
d_c2:
        /*0008*/ 	.byte	0x00, 0x00, 0xc0, 0x3f
	.type		d_phi,@object
	.size		d_phi,(.L_3 - d_phi)
d_phi:
        /*000c*/ 	.byte	0x56, 0x0e, 0x49, 0x40
.L_3:


//--------------------- .nv.constant4             --------------------------
	.section	.nv.constant4,"a",@progbits
	.align	8
	.align		8
.nv.constant4:
        /*0000*/ 	.dword	tempParticle1
	.align		8
        /*0008*/ 	.dword	tempParticle2


//--------------------- .text.kernelUpdatePBest   --------------------------
	.section	.text.kernelUpdatePBest,"ax",@progbits
	.align	128
        .global         kernelUpdatePBest
        .type           kernelUpdatePBest,@function
        .size           kernelUpdatePBest,(.L_x_23 - kernelUpdatePBest)
        .other          kernelUpdatePBest,@"STO_CUDA_ENTRY STV_DEFAULT"
kernelUpdatePBest:
.text.kernelUpdatePBest:
[----:B------:R-:W-:Y:S01]  /*0000*/  LDC R1, c[0x0][0x37c] ;  /* 0x0000df00ff017b82 */ /* 0x000fe20000000800 */
[----:B------:R-:W0:Y:S07]  /*0010*/  S2R R0, SR_TID.X ;  /* 0x0000000000007919 */ /* 0x000e2e0000002100 */
[----:B------:R-:W1:Y:S01]  /*0020*/  S2UR UR4, SR_CTAID.X ;  /* 0x00000000000479c3 */ /* 0x000e620000002500 */
[----:B------:R-:W1:Y:S07]  /*0030*/  LDCU UR5, c[0x0][0x360] ;  /* 0x00006c00ff0577ac */ /* 0x000e6e0008000800 */
[----:B------:R-:W2:Y:S01]  /*0040*/  LDC.64 R4, c[0x0][0x398] ;  /* 0x0000e600ff047b82 */ /* 0x000ea20000000a00 */
[----:B-1----:R-:W-:-:S06]  /*0050*/  UIMAD UR4, UR4, UR5, URZ ;  /* 0x00000005040472a4 */ /* 0x002fcc000f8e02ff */
[----:B0-----:R-:W-:Y:S01]  /*0060*/  IADD3 R2, PT, PT, R0, UR4, RZ ;  /* 0x0000000400027c10 */ /* 0x001fe2000fffe0ff */
[----:B--2---:R-:W-:-:S05]  /*0070*/  IMAD R3, R5, R4, RZ ;  /* 0x0000000405037224 */ /* 0x004fca00078e02ff */
[----:B------:R-:W-:-:S13]  /*0080*/  ISETP.GE.AND P0, PT, R2, R3, PT ;  /* 0x000000030200720c */ /* 0x000fda0003f06270 */
[----:B------:R-:W-:Y:S05]  /*0090*/  @P0 EXIT ;  /* 0x000000000000094d */ /* 0x000fea0003800000 */
[----:B------:R-:W-:Y:S02]  /*00a0*/  IABS R4, R5 ;  /* 0x0000000500047213 */ /* 0x000fe40000000000 */
[----:B------:R-:W-:Y:S02]  /*00b0*/  IABS R8, R2 ;  /* 0x0000000200087213 */ /* 0x000fe40000000000 */
[----:B------:R-:W0:Y:S01]  /*00c0*/  I2F.RP R3, R4 ;  /* 0x0000000400037306 */ /* 0x000e220000209400 */
[----:B------:R-:W-:-:S07]  /*00d0*/  ISETP.GE.AND P2, PT, R2, RZ, PT ;  /* 0x000000ff0200720c */ /* 0x000fce0003f46270 */
[----:B0-----:R-:W0:Y:S02]  /*00e0*/  MUFU.RCP R3, R3 ;  /* 0x0000000300037308 */ /* 0x001e240000001000 */
[----:B0-----:R-:W-:-:S06]  /*00f0*/  IADD3 R6, PT, PT, R3, 0xffffffe, RZ ;  /* 0x0ffffffe03067810 */ /* 0x001fcc0007ffe0ff */
[----:B------:R0:W1:Y:S02]  /*0100*/  F2I.FTZ.U32.TRUNC.NTZ R7, R6 ;  /* 0x0000000600077305 */ /* 0x000064000021f000 */
[----:B0-----:R-:W-:Y:S01]  /*0110*/  HFMA2 R6, -RZ, RZ, 0, 0 ;  /* 0x00000000ff067431 */ /* 0x001fe200000001ff */
[----:B-1----:R-:W-:-:S05]  /*0120*/  IADD3 R9, PT, PT, RZ, -R7, RZ ;  /* 0x80000007ff097210 */ /* 0x002fca0007ffe0ff */
[----:B------:R-:W-:-:S04]  /*0130*/  IMAD R9, R9, R4, RZ ;  /* 0x0000000409097224 */ /* 0x000fc800078e02ff */
[----:B------:R-:W-:-:S06]  /*0140*/  IMAD.HI.U32 R7, R7, R9, R6 ;  /* 0x0000000907077227 */ /* 0x000fcc00078e0006 */
[----:B------:R-:W-:-:S04]  /*0150*/  IMAD.HI.U32 R7, R7, R8, RZ ;  /* 0x0000000807077227 */ /* 0x000fc800078e00ff */
[----:B------:R-:W-:-:S04]  /*0160*/  IMAD.MOV R7, RZ, RZ, -R7 ;  /* 0x000000ffff077224 */ /* 0x000fc800078e0a07 */
[----:B------:R-:W-:-:S05]  /*0170*/  IMAD R3, R4, R7, R8 ;  /* 0x0000000704037224 */ /* 0x000fca00078e0208 */
[----:B------:R-:W-:-:S13]  /*0180*/  ISETP.GT.U32.AND P0, PT, R4, R3, PT ;  /* 0x000000030400720c */ /* 0x000fda0003f04070 */
[----:B------:R-:W-:Y:S02]  /*0190*/  @!P0 IADD3 R3, PT, PT, R3, -R4, RZ ;  /* 0x8000000403038210 */ /* 0x000fe40007ffe0ff */
[----:B------:R-:W-:Y:S02]  /*01a0*/  ISETP.NE.AND P0, PT, R5, RZ, PT ;  /* 0x000000ff0500720c */ /* 0x000fe40003f05270 */
[----:B------:R-:W-:-:S13]  /*01b0*/  ISETP.GT.U32.AND P1, PT, R4, R3, PT ;  /* 0x000000030400720c */ /* 0x000fda0003f24070 */
[----:B------:R-:W-:-:S04]  /*01c0*/  @!P1 IADD3 R3, PT, PT, R3, -R4, RZ ;  /* 0x8000000403039210 */ /* 0x000fc80007ffe0ff */
[----:B------:R-:W-:Y:S02]  /*01d0*/  @!P2 IADD3 R3, PT, PT, -R3, RZ, RZ ;  /* 0x000000ff0303a210 */ /* 0x000fe40007ffe1ff */
[----:B------:R-:W-:-:S04]  /*01e0*/  @!P0 LOP3.LUT R3, RZ, R5, RZ, 0x33, !PT ;  /* 0x00000005ff038212 */ /* 0x000fc800078e33ff */
[----:B------:R-:W-:-:S13]  /*01f0*/  ISETP.NE.AND P0, PT, R3, RZ, PT ;  /* 0x000000ff0300720c */ /* 0x000fda0003f05270 */
[----:B------:R-:W-:Y:S05]  /*0200*/  @P0 EXIT ;  /* 0x000000000000094d */ /* 0x000fea0003800000 */
[----:B------:R-:W-:Y:S01]  /*0210*/  ISETP.GE.AND P0, PT, R5, 0x1, PT ;  /* 0x000000010500780c */ /* 0x000fe20003f06270 */
[----:B------:R-:W0:-:S12]  /*0220*/  LDCU.64 UR20, c[0x0][0x358] ;  /* 0x00006b00ff1477ac */ /* 0x000e180008000a00 */
[----:B------:R-:W-:Y:S05]  /*0230*/  @!P0 BRA `(.L_x_0) ;  /* 0x0000000800308947 */ /* 0x000fea0003800000 */
[C---:B------:R-:W-:Y:S02]  /*0240*/  ISETP.GE.U32.AND P1, PT, R5.reuse, 0x8, PT ;  /* 0x000000080500780c */ /* 0x040fe40003f26070 */
[----:B------:R-:W-:Y:S02]  /*0250*/  LOP3.LUT R14, R5, 0x7, RZ, 0xc0, !PT ;  /* 0x00000007050e7812 */ /* 0x000fe400078ec0ff */
[----:B------:R-:W-:Y:S02]  /*0260*/  MOV R3, RZ ;  /* 0x000000ff00037202 */ /* 0x000fe40000000f00 */
[----:B------:R-:W-:-:S07]  /*0270*/  ISETP.NE.AND P0, PT, R14, RZ, PT ;  /* 0x000000ff0e00720c */ /* 0x000fce0003f05270 */
[----:B------:R-:W-:Y:S06]  /*0280*/  @!P1 BRA `(.L_x_1) ;  /* 0x0000000400109947 */ /* 0x000fec0003800000 */
[----:B------:R-:W1:Y:S01]  /*0290*/  LDCU.64 UR16, c[0x4][URZ] ;  /* 0x01000000ff1077ac */ /* 0x000e620008000a00 */
[----:B------:R-:W-:Y:S01]  /*02a0*/  LOP3.LUT R3, R5, 0x7ffffff8, RZ, 0xc0, !PT ;  /* 0x7ffffff805037812 */ /* 0x000fe200078ec0ff */
[----:B------:R-:W-:Y:S01]  /*02b0*/  IMAD.MOV.U32 R12, RZ, RZ, R2 ;  /* 0x000000ffff0c7224 */ /* 0x000fe200078e0002 */
[----:B------:R-:W2:Y:S02]  /*02c0*/  LDCU.64 UR18, c[0x4][0x8] ;  /* 0x01000100ff1277ac */ /* 0x000ea40008000a00 */
[----:B------:R-:W-:Y:S01]  /*02d0*/  IADD3 R13, PT, PT, -R3, RZ, RZ ;  /* 0x000000ff030d7210 */ /* 0x000fe20007ffe1ff */
[----:B------:R-:W3:Y:S01]  /*02e0*/  LDCU.128 UR12, c[0x0][0x380] ;  /* 0x00007000ff0c77ac */ /* 0x000ee20008000c00 */
[----:B-1----:R-:W-:Y:S02]  /*02f0*/  UIADD3 UR9, UP1, UPT, UR16, 0x10, URZ ;  /* 0x0000001010097890 */ /* 0x002fe4000ff3e0ff */
[----:B--2---:R-:W-:Y:S02]  /*0300*/  UIADD3 UR7, UP2, UPT, UR18, 0x10, URZ ;  /* 0x0000001012077890 */ /* 0x004fe4000ff5e0ff */
[----:B------:R-:W-:-:S02]  /*0310*/  UIADD3.X UR10, UPT, UPT, URZ, UR17, URZ, UP1, !UPT ;  /* 0x00000011ff0a7290 */ /* 0x000fc40008ffe4ff */
[----:B------:R-:W-:Y:S01]  /*0320*/  MOV R18, UR9 ;  /* 0x0000000900127c02 */ /* 0x000fe20008000f00 */
[----:B------:R-:W-:Y:S02]  /*0330*/  UIADD3.X UR8, UPT, UPT, URZ, UR19, URZ, UP2, !UPT ;  /* 0x00000013ff087290 */ /* 0x000fe400097fe4ff */
[----:B---3--:R-:W-:Y:S01]  /*0340*/  UIADD3 UR11, UP0, UPT, UR12, 0x10, URZ ;  /* 0x000000100c0b7890 */ /* 0x008fe2000ff1e0ff */
[----:B------:R-:W-:Y:S01]  /*0350*/  MOV R16, UR7 ;  /* 0x0000000700107c02 */ /* 0x000fe20008000f00 */
[----:B------:R-:W-:Y:S01]  /*0360*/  UIADD3 UR5, UP3, UPT, UR14, 0x10, URZ ;  /* 0x000000100e057890 */ /* 0x000fe2000ff7e0ff */
[----:B------:R-:W-:Y:S01]  /*0370*/  MOV R23, UR10 ;  /* 0x0000000a00177c02 */ /* 0x000fe20008000f00 */
[----:B------:R-:W-:Y:S01]  /*0380*/  IMAD.U32 R21, RZ, RZ, UR8 ;  /* 0x00000008ff157e24 */ /* 0x000fe2000f8e00ff */
[----:B------:R-:W-:Y:S02]  /*0390*/  UIADD3.X UR12, UPT, UPT, URZ, UR13, URZ, UP0, !UPT ;  /* 0x0000000dff0c7290 */ /* 0x000fe400087fe4ff */
[----:B------:R-:W-:-:S12]  /*03a0*/  UIADD3.X UR6, UPT, UPT, URZ, UR15, URZ, UP3, !UPT ;  /* 0x0000000fff067290 */ /* 0x000fd80009ffe4ff */
.L_x_2:
[----:B------:R-:W-:Y:S02]  /*03b0*/  MOV R4, UR11 ;  /* 0x0000000b00047c02 */ /* 0x000fe40008000f00 */
[----:B------:R-:W-:-:S03]  /*03c0*/  MOV R5, UR12 ;  /* 0x0000000c00057c02 */ /* 0x000fc60008000f00 */
[----:B------:R-:W-:-:S05]  /*03d0*/  IMAD.WIDE R4, R12, 0x4, R4 ;  /* 0x000000040c047825 */ /* 0x000fca00078e0204 */
[----:B0---4-:R-:W2:Y:S01]  /*03e0*/  LDG.E R11, desc[UR20][R4.64+-0x10] ;  /* 0xfffff014040b7981 */ /* 0x011ea2000c1e1900 */
[----:B------:R-:W-:Y:S01]  /*03f0*/  MOV R8, UR5 ;  /* 0x0000000500087c02 */ /* 0x000fe20008000f00 */
[----:B------:R-:W-:Y:S01]  /*0400*/  IMAD.MOV.U32 R6, RZ, RZ, R18 ;  /* 0x000000ffff067224 */ /* 0x000fe200078e0012 */
[----:B------:R-:W-:Y:S02]  /*0410*/  MOV R9, UR6 ;  /* 0x0000000600097c02 */ /* 0x000fe40008000f00 */
[----:B------:R-:W-:Y:S01]  /*0420*/  MOV R7, R23 ;  /* 0x0000001700077202 */ /* 0x000fe20000000f00 */
[----:B------:R-:W-:-:S04]  /*0430*/  IMAD.WIDE R8, R12, 0x4, R8 ;  /* 0x000000040c087825 */ /* 0x000fc800078e0208 */
[----:B--2---:R0:W-:Y:S04]  /*0440*/  STG.E desc[UR20][R6.64+-0x10], R11 ;  /* 0xfffff00b06007986 */ /* 0x0041e8000c101914 */
[----:B------:R-:W2:Y:S01]  /*0450*/  LDG.E R15, desc[UR20][R8.64+-0x10] ;  /* 0xfffff014080f7981 */ /* 0x000ea2000c1e1900 */
[----:B------:R-:W-:Y:S02]  /*0460*/  MOV R10, R16 ;  /* 0x00000010000a7202 */ /* 0x000fe40000000f00 */
[----:B0-----:R-:W-:-:S05]  /*0470*/  MOV R11, R21 ;  /* 0x00000015000b7202 */ /* 0x001fca0000000f00 */
[----:B--2---:R0:W-:Y:S04]  /*0480*/  STG.E desc[UR20][R10.64+-0x10], R15 ;  /* 0xfffff00f0a007986 */ /* 0x0041e8000c101914 */
[----:B------:R-:W2:Y:S04]  /*0490*/  LDG.E R17, desc[UR20][R4.64+-0xc] ;  /* 0xfffff41404117981 */ /* 0x000ea8000c1e1900 */
[----:B--2---:R1:W-:Y:S04]  /*04a0*/  STG.E desc[UR20][R6.64+-0xc], R17 ;  /* 0xfffff41106007986 */ /* 0x0043e8000c101914 */
[----:B------:R-:W2:Y:S04]  /*04b0*/  LDG.E R19, desc[UR20][R8.64+-0xc] ;  /* 0xfffff41408137981 */ /* 0x000ea8000c1e1900 */
[----:B--2---:R2:W-:Y:S04]  /*04c0*/  STG.E desc[UR20][R10.64+-0xc], R19 ;  /* 0xfffff4130a007986 */ /* 0x0045e8000c101914 */
[----:B------:R-:W3:Y:S04]  /*04d0*/  LDG.E R21, desc[UR20][R4.64+-0x8] ;  /* 0xfffff81404157981 */ /* 0x000ee8000c1e1900 */
[----:B---3--:R3:W-:Y:S04]  /*04e0*/  STG.E desc[UR20][R6.64+-0x8], R21 ;  /* 0xfffff81506007986 */ /* 0x0087e8000c101914 */
[----:B------:R-:W4:Y:S04]  /*04f0*/  LDG.E R23, desc[UR20][R8.64+-0x8] ;  /* 0xfffff81408177981 */ /* 0x000f28000c1e1900 */
[----:B----4-:R4:W-:Y:S04]  /*0500*/  STG.E desc[UR20][R10.64+-0x8], R23 ;  /* 0xfffff8170a007986 */ /* 0x0109e8000c101914 */
[----:B------:R-:W5:Y:S04]  /*0510*/  LDG.E R25, desc[UR20][R4.64+-0x4] ;  /* 0xfffffc1404197981 */ /* 0x000f68000c1e1900 */
[----:B-----5:R5:W-:Y:S04]  /*0520*/  STG.E desc[UR20][R6.64+-0x4], R25 ;  /* 0xfffffc1906007986 */ /* 0x020be8000c101914 */
[----:B0-----:R-:W2:Y:S04]  /*0530*/  LDG.E R15, desc[UR20][R8.64+-0x4] ;  /* 0xfffffc14080f7981 */ /* 0x001ea8000c1e1900 */
[----:B--2---:R0:W-:Y:S04]  /*0540*/  STG.E desc[UR20][R10.64+-0x4], R15 ;  /* 0xfffffc0f0a007986 */ /* 0x0041e8000c101914 */
[----:B-1----:R-:W2:Y:S04]  /*0550*/  LDG.E R17, desc[UR20][R4.64] ;  /* 0x0000001404117981 */ /* 0x002ea8000c1e1900 */
[----:B--2---:R1:W-:Y:S04]  /*0560*/  STG.E desc[UR20][R6.64], R17 ;  /* 0x0000001106007986 */ /* 0x0043e8000c101914 */
[----:B------:R-:W2:Y:S04]  /*0570*/  LDG.E R19, desc[UR20][R8.64] ;  /* 0x0000001408137981 */ /* 0x000ea8000c1e1900 */
[----:B--2---:R2:W-:Y:S04]  /*0580*/  STG.E desc[UR20][R10.64], R19 ;  /* 0x000000130a007986 */ /* 0x0045e8000c101914 */
[----:B---3--:R-:W3:Y:S04]  /*0590*/  LDG.E R21, desc[UR20][R4.64+0x4] ;  /* 0x0000041404157981 */ /* 0x008ee8000c1e1900 */
[----:B---3--:R-:W-:Y:S04]  /*05a0*/  STG.E desc[UR20][R6.64+0x4], R21 ;  /* 0x0000041506007986 */ /* 0x008fe8000c101914 */
[----:B----4-:R-:W3:Y:S04]  /*05b0*/  LDG.E R23, desc[UR20][R8.64+0x4] ;  /* 0x0000041408177981 */ /* 0x010ee8000c1e1900 */
[----:B---3--:R3:W-:Y:S04]  /*05c0*/  STG.E desc[UR20][R10.64+0x4], R23 ;  /* 0x000004170a007986 */ /* 0x0087e8000c101914 */
[----:B-----5:R-:W4:Y:S04]  /*05d0*/  LDG.E R25, desc[UR20][R4.64+0x8] ;  /* 0x0000081404197981 */ /* 0x020f28000c1e1900 */
[----:B----4-:R4:W-:Y:S04]  /*05e0*/  STG.E desc[UR20][R6.64+0x8], R25 ;  /* 0x0000081906007986 */ /* 0x0109e8000c101914 */
[----:B0-----:R-:W5:Y:S04]  /*05f0*/  LDG.E R15, desc[UR20][R8.64+0x8] ;  /* 0x00000814080f7981 */ /* 0x001f68000c1e1900 */
[----:B-----5:R4:W-:Y:S04]  /*0600*/  STG.E desc[UR20][R10.64+0x8], R15 ;  /* 0x0000080f0a007986 */ /* 0x0209e8000c101914 */
[----:B-1----:R-:W5:Y:S01]  /*0610*/  LDG.E R17, desc[UR20][R4.64+0xc] ;  /* 0x00000c1404117981 */ /* 0x002f62000c1e1900 */
[----:B------:R-:W-:-:S04]  /*0620*/  IADD3 R13, PT, PT, R13, 0x8, RZ ;  /* 0x000000080d0d7810 */ /* 0x000fc80007ffe0ff */
[----:B------:R-:W-:Y:S01]  /*0630*/  ISETP.NE.AND P1, PT, R13, RZ, PT ;  /* 0x000000ff0d00720c */ /* 0x000fe20003f25270 */
[----:B-----5:R4:W-:Y:S04]  /*0640*/  STG.E desc[UR20][R6.64+0xc], R17 ;  /* 0x00000c1106007986 */ /* 0x0209e8000c101914 */
[----:B--2---:R-:W2:Y:S01]  /*0650*/  LDG.E R19, desc[UR20][R8.64+0xc] ;  /* 0x00000c1408137981 */ /* 0x004ea2000c1e1900 */
[----:B------:R-:W-:Y:S02]  /*0660*/  IADD3 R18, P2, PT, R6, 0x20, RZ ;  /* 0x0000002006127810 */ /* 0x000fe40007f5e0ff */
[----:B------:R-:W-:Y:S02]  /*0670*/  IADD3 R16, P3, PT, R10, 0x20, RZ ;  /* 0x000000200a107810 */ /* 0x000fe40007f7e0ff */
[----:B------:R-:W-:Y:S01]  /*0680*/  IADD3 R12, PT, PT, R12, 0x8, RZ ;  /* 0x000000080c0c7810 */ /* 0x000fe20007ffe0ff */
[----:B---3--:R-:W-:Y:S01]  /*0690*/  IMAD.X R23, RZ, RZ, R7, P2 ;  /* 0x000000ffff177224 */ /* 0x008fe200010e0607 */
[----:B------:R-:W-:Y:S01]  /*06a0*/  IADD3.X R21, PT, PT, RZ, R11, RZ, P3, !PT ;  /* 0x0000000bff157210 */ /* 0x000fe20001ffe4ff */
[----:B--2---:R4:W-:Y:S01]  /*06b0*/  STG.E desc[UR20][R10.64+0xc], R19 ;  /* 0x00000c130a007986 */ /* 0x0049e2000c101914 */
[----:B------:R-:W-:Y:S07]  /*06c0*/  @P1 BRA `(.L_x_2) ;  /* 0xfffffffc00381947 */ /* 0x000fee000383ffff */
.L_x_1:
[----:B------:R-:W-:Y:S05]  /*06d0*/  @!P0 BRA `(.L_x_0) ;  /* 0x0000000400088947 */ /* 0x000fea0003800000 */
[----:B------:R-:W1:Y:S01]  /*06e0*/  LDC R4, c[0x0][0x39c] ;  /* 0x0000e700ff047b82 */ /* 0x000e620000000800 */
[----:B------:R-:W-:Y:S02]  /*06f0*/  ISETP.GE.U32.AND P0, PT, R14, 0x4, PT ;  /* 0x000000040e00780c */ /* 0x000fe40003f06070 */
[----:B-1----:R-:W-:-:S04]  /*0700*/  LOP3.LUT R16, R4, 0x3, RZ, 0xc0, !PT ;  /* 0x0000000304107812 */ /* 0x002fc800078ec0ff */
[----:B------:R-:W-:-:S07]  /*0710*/  ISETP.NE.AND P1, PT, R16, RZ, PT ;  /* 0x000000ff1000720c */ /* 0x000fce0003f25270 */
[----:B------:R-:W-:Y:S06]  /*0720*/  @!P0 BRA `(.L_x_3) ;  /* 0x0000000000688947 */ /* 0x000fec0003800000 */
[----:B----4-:R-:W1:Y:S01]  /*0730*/  LDC.64 R6, c[0x0][0x380] ;  /* 0x0000e000ff067b82 */ /* 0x010e620000000a00 */
[----:B------:R-:W-:-:S07]  /*0740*/  IADD3 R5, PT, PT, R2, R3, RZ ;  /* 0x0000000302057210 */ /* 0x000fce0007ffe0ff */
[----:B------:R-:W2:Y:S08]  /*0750*/  LDC.64 R8, c[0x4][RZ] ;  /* 0x01000000ff087b82 */ /* 0x000eb00000000a00 */
[----:B------:R-:W3:Y:S01]  /*0760*/  LDC.64 R10, c[0x0][0x388] ;  /* 0x0000e200ff0a7b82 */ /* 0x000ee20000000a00 */
[----:B-1----:R-:W-:-:S07]  /*0770*/  IMAD.WIDE R6, R5, 0x4, R6 ;  /* 0x0000000405067825 */ /* 0x002fce00078e0206 */
[----:B------:R-:W1:Y:S01]  /*0780*/  LDC.64 R12, c[0x4][0x8] ;  /* 0x01000200ff0c7b82 */ /* 0x000e620000000a00 */
[----:B0-----:R-:W4:Y:S01]  /*0790*/  LDG.E R15, desc[UR20][R6.64] ;  /* 0x00000014060f7981 */ /* 0x001f22000c1e1900 */
[----:B--2---:R-:W-:-:S04]  /*07a0*/  IMAD.WIDE.U32 R8, R3, 0x4, R8 ;  /* 0x0000000403087825 */ /* 0x004fc800078e0008 */
[----:B---3--:R-:W-:Y:S01]  /*07b0*/  IMAD.WIDE R10, R5, 0x4, R10 ;  /* 0x00000004050a7825 */ /* 0x008fe200078e020a */
[----:B----4-:R0:W-:Y:S04]  /*07c0*/  STG.E desc[UR20][R8.64], R15 ;  /* 0x0000000f08007986 */ /* 0x0101e8000c101914 */
[----:B------:R-:W2:Y:S01]  /*07d0*/  LDG.E R5, desc[UR20][R10.64] ;  /* 0x000000140a057981 */ /* 0x000ea2000c1e1900 */
[----:B-1----:R-:W-:-:S05]  /*07e0*/  IMAD.WIDE.U32 R12, R3, 0x4, R12 ;  /* 0x00000004030c7825 */ /* 0x002fca00078e000c */
[----:B--2---:R1:W-:Y:S04]  /*07f0*/  STG.E desc[UR20][R12.64], R5 ;  /* 0x000000050c007986 */ /* 0x0043e8000c101914 */
[----:B------:R-:W2:Y:S04]  /*0800*/  LDG.E R17, desc[UR20][R6.64+0x4] ;  /* 0x0000041406117981 */ /* 0x000ea8000c1e1900 */
[----:B--2---:R2:W-:Y:S04]  /*0810*/  STG.E desc[UR20][R8.64+0x4], R17 ;  /* 0x0000041108007986 */ /* 0x0045e8000c101914 */
[----:B------:R-:W3:Y:S04]  /*0820*/  LDG.E R19, desc[UR20][R10.64+0x4] ;  /* 0x000004140a137981 */ /* 0x000ee8000c1e1900 */
[----:B---3--:R2:W-:Y:S04]  /*0830*/  STG.E desc[UR20][R12.64+0x4], R19 ;  /* 0x000004130c007986 */ /* 0x0085e8000c101914 */
[----:B------:R-:W3:Y:S04]  /*0840*/  LDG.E R21, desc[UR20][R6.64+0x8] ;  /* 0x0000081406157981 */ /* 0x000ee8000c1e1900 */
[----:B---3--:R2:W-:Y:S04]  /*0850*/  STG.E desc[UR20][R8.64+0x8], R21 ;  /* 0x0000081508007986 */ /* 0x0085e8000c101914 */
[----:B0-----:R-:W3:Y:S04]  /*0860*/  LDG.E R15, desc[UR20][R10.64+0x8] ;  /* 0x000008140a0f7981 */ /* 0x001ee8000c1e1900 */
[----:B---3--:R2:W-:Y:S04]  /*0870*/  STG.E desc[UR20][R12.64+0x8], R15 ;  /* 0x0000080f0c007986 */ /* 0x0085e8000c101914 */
[----:B------:R-:W3:Y:S04]  /*0880*/  LDG.E R23, desc[UR20][R6.64+0xc] ;  /* 0x00000c1406177981 */ /* 0x000ee8000c1e1900 */
[----:B---3--:R2:W-:Y:S04]  /*0890*/  STG.E desc[UR20][R8.64+0xc], R23 ;  /* 0x00000c1708007986 */ /* 0x0085e8000c101914 */
[----:B-1----:R-:W3:Y:S01]  /*08a0*/  LDG.E R5, desc[UR20][R10.64+0xc] ;  /* 0x00000c140a057981 */ /* 0x002ee2000c1e1900 */
[----:B------:R-:W-:-:S03]  /*08b0*/  IADD3 R3, PT, PT, R3, 0x4, RZ ;  /* 0x0000000403037810 */ /* 0x000fc60007ffe0ff */
[----:B---3--:R2:W-:Y:S04]  /*08c0*/  STG.E desc[UR20][R12.64+0xc], R5 ;  /* 0x00000c050c007986 */ /* 0x0085e8000c101914 */
.L_x_3:
[----:B------:R-:W-:Y:S05]  /*08d0*/  @!P1 BRA `(.L_x_0) ;  /* 0x0000000000889947 */ /* 0x000fea0003800000 */
[----:B----4-:R-:W1:Y:S01]  /*08e0*/  LDC.64 R6, c[0x0][0x380] ;  /* 0x0000e000ff067b82 */ /* 0x010e620000000a00 */
[----:B------:R-:W-:-:S07]  /*08f0*/  ISETP.NE.AND P0, PT, R16, 0x1, PT ;  /* 0x000000011000780c */ /* 0x000fce0003f05270 */
[----:B--2---:R-:W2:Y:S06]  /*0900*/  LDC.64 R12, c[0x0][0x388] ;  /* 0x0000e200ff0c7b82 */ /* 0x004eac0000000a00 */
[----:B------:R-:W-:-:S04]  /*0910*/  @P0 IMAD.IADD R15, R2, 0x1, R3 ;  /* 0x00000001020f0824 */ /* 0x000fc800078e0203 */
[C---:B-1----:R-:W-:Y:S02]  /*0920*/  @P0 IMAD.WIDE R8, R15.reuse, 0x4, R6 ;  /* 0x000000040f080825 */ /* 0x042fe400078e0206 */
[----:B------:R-:W1:Y:S03]  /*0930*/  @P0 LDC.64 R6, c[0x4][RZ] ;  /* 0x01000000ff060b82 */ /* 0x000e660000000a00 */
[----:B0-----:R-:W3:Y:S01]  /*0940*/  @P0 LDG.E R5, desc[UR20][R8.64] ;  /* 0x0000001408050981 */ /* 0x001ee2000c1e1900 */
[----:B--2---:R-:W-:-:S04]  /*0950*/  @P0 IMAD.WIDE R12, R15, 0x4, R12 ;  /* 0x000000040f0c0825 */ /* 0x004fc800078e020c */
[----:B------:R-:W0:Y:S01]  /*0960*/  LDC.64 R14, c[0x0][0x380] ;  /* 0x0000e000ff0e7b82 */ /* 0x000e220000000a00 */
[----:B-1----:R-:W-:-:S07]  /*0970*/  @P0 IMAD.WIDE.U32 R10, R3, 0x4, R6 ;  /* 0x00000004030a0825 */ /* 0x002fce00078e0006 */
[----:B------:R-:W1:Y:S01]  /*0980*/  @P0 LDC.64 R6, c[0x4][0x8] ;  /* 0x01000200ff060b82 */ /* 0x000e620000000a00 */
[----:B---3--:R0:W-:Y:S04]  /*0990*/  @P0 STG.E desc[UR20][R10.64], R5 ;  /* 0x000000050a000986 */ /* 0x0081e8000c101914 */
[----:B------:R-:W2:Y:S01]  /*09a0*/  @P0 LDG.E R17, desc[UR20][R12.64] ;  /* 0x000000140c110981 */ /* 0x000ea2000c1e1900 */
[----:B-1----:R-:W-:-:S05]  /*09b0*/  @P0 IMAD.WIDE.U32 R6, R3, 0x4, R6 ;  /* 0x0000000403060825 */ /* 0x002fca00078e0006 */
[----:B--2---:R-:W-:Y:S04]  /*09c0*/  @P0 STG.E desc[UR20][R6.64], R17 ;  /* 0x0000001106000986 */ /* 0x004fe8000c101914 */
[----:B------:R-:W2:Y:S01]  /*09d0*/  @P0 LDG.E R19, desc[UR20][R8.64+0x4] ;  /* 0x0000041408130981 */ /* 0x000ea2000c1e1900 */
[----:B------:R-:W-:-:S04]  /*09e0*/  LOP3.LUT R4, R4, 0x1, RZ, 0xc0, !PT ;  /* 0x0000000104047812 */ /* 0x000fc800078ec0ff */
[----:B------:R-:W-:Y:S02]  /*09f0*/  ISETP.NE.U32.AND P1, PT, R4, 0x1, PT ;  /* 0x000000010400780c */ /* 0x000fe40003f25070 */
[----:B------:R-:W-:Y:S01]  /*0a00*/  @P0 IADD3 R3, PT, PT, R3, 0x2, RZ ;  /* 0x0000000203030810 */ /* 0x000fe20007ffe0ff */
[----:B--2---:R1:W-:Y:S10]  /*0a10*/  @P0 STG.E desc[UR20][R10.64+0x4], R19 ;  /* 0x000004130a000986 */ /* 0x0043f4000c101914 */
[----:B------:R-:W2:Y:S01]  /*0a20*/  @!P1 LDC.64 R8, c[0x4][RZ] ;  /* 0x01000000ff089b82 */ /* 0x000ea20000000a00 */
[----:B------:R3:W4:Y:S01]  /*0a30*/  @P0 LDG.E R21, desc[UR20][R12.64+0x4] ;  /* 0x000004140c150981 */ /* 0x000722000c1e1900 */
[----:B------:R-:W-:-:S05]  /*0a40*/  @!P1 IADD3 R23, PT, PT, R2, R3, RZ ;  /* 0x0000000302179210 */ /* 0x000fca0007ffe0ff */
[----:B0-----:R-:W-:Y:S01]  /*0a50*/  @!P1 IMAD.WIDE R4, R23, 0x4, R14 ;  /* 0x0000000417049825 */ /* 0x001fe200078e020e */
[----:B-1----:R-:W0:Y:S08]  /*0a60*/  LDC.64 R10, c[0x0][0x388] ;  /* 0x0000e200ff0a7b82 */ /* 0x002e300000000a00 */
[----:B---3--:R-:W1:Y:S01]  /*0a70*/  @!P1 LDC.64 R12, c[0x4][0x8] ;  /* 0x01000200ff0c9b82 */ /* 0x008e620000000a00 */
[----:B----4-:R3:W-:Y:S04]  /*0a80*/  @P0 STG.E desc[UR20][R6.64+0x4], R21 ;  /* 0x0000041506000986 */ /* 0x0107e8000c101914 */
[----:B------:R-:W4:Y:S01]  /*0a90*/  @!P1 LDG.E R5, desc[UR20][R4.64] ;  /* 0x0000001404059981 */ /* 0x000f22000c1e1900 */
[----:B--2---:R-:W-:-:S04]  /*0aa0*/  @!P1 IMAD.WIDE.U32 R8, R3, 0x4, R8 ;  /* 0x0000000403089825 */ /* 0x004fc800078e0008 */
[----:B0-----:R-:W-:Y:S01]  /*0ab0*/  @!P1 IMAD.WIDE R10, R23, 0x4, R10 ;  /* 0x00000004170a9825 */ /* 0x001fe200078e020a */
[----:B----4-:R3:W-:Y:S05]  /*0ac0*/  @!P1 STG.E desc[UR20][R8.64], R5 ;  /* 0x0000000508009986 */ /* 0x0107ea000c101914 */
[----:B------:R-:W2:Y:S01]  /*0ad0*/  @!P1 LDG.E R11, desc[UR20][R10.64] ;  /* 0x000000140a0b9981 */ /* 0x000ea2000c1e1900 */
[----:B-1----:R-:W-:-:S05]  /*0ae0*/  @!P1 IMAD.WIDE.U32 R12, R3, 0x4, R12 ;  /* 0x00000004030c9825 */ /* 0x002fca00078e000c */
[----:B--2---:R3:W-:Y:S02]  /*0af0*/  @!P1 STG.E desc[UR20][R12.64], R11 ;  /* 0x0000000b0c009986 */ /* 0x0047e4000c101914 */
.L_x_0:
[----:B------:R-:W1:Y:S01]  /*0b00*/  LDCU UR6, c[0x0][0x39c] ;  /* 0x00007380ff0677ac */ /* 0x000e620008000800 */
[----:B------:R-:W-:Y:S01]  /*0b10*/  HFMA2 R3, -RZ, RZ, 0, 0 ;  /* 0x00000000ff037431 */ /* 0x000fe200000001ff */
[----:B-1----:R-:W-:Y:S02]  /*0b20*/  UISETP.GE.AND UP0, UPT, UR6, 0x2, UPT ;  /* 0x000000020600788c */ /* 0x002fe4000bf06270 */
[----:B------:R-:W-:-:S07]  /*0b30*/  UIADD3 UR5, UPT, UPT, UR6, -0x1, URZ ;  /* 0xffffffff06057890 */ /* 0x000fce000fffe0ff */
[----:B------:R-:W-:Y:S05]  /*0b40*/  BRA.U !UP0, `(.L_x_4) ;  /* 0x0000000508a87547 */ /* 0x000fea000b800000 */
[----:B------:R-:W-:Y:S01]  /*0b50*/  UIADD3 UR6, UPT, UPT, UR6, -0x2, URZ ;  /* 0xfffffffe06067890 */ /* 0x000fe2000fffe0ff */
[----:B------:R-:W-:Y:S01]  /*0b60*/  MOV R3, RZ ;  /* 0x000000ff00037202 */ /* 0x000fe20000000f00 */
[----:B------:R-:W-:Y:S01]  /*0b70*/  ULOP3.LUT UR8, UR5, 0xf, URZ, 0xc0, !UPT ;  /* 0x0000000f05087892 */ /* 0x000fe2000f8ec0ff */
[----:B---34-:R-:W-:Y:S01]  /*0b80*/  IMAD.MOV.U32 R6, RZ, RZ, RZ ;  /* 0x000000ffff067224 */ /* 0x018fe200078e00ff */
[----:B------:R-:W-:Y:S02]  /*0b90*/  UISETP.GE.U32.AND UP0, UPT, UR6, 0xf, UPT ;  /* 0x0000000f0600788c */ /* 0x000fe4000bf06070 */
[----:B------:R-:W-:-:S07]  /*0ba0*/  UISETP.NE.AND UP1, UPT, UR8, URZ, UPT ;  /* 0x000000ff0800728c */ /* 0x000fce000bf25270 */
[----:B------:R-:W-:Y:S05]  /*0bb0*/  BRA.U !UP0, `(.L_x_5) ;  /* 0x0000000108b87547 */ /* 0x000fea000b800000 */
[----:B------:R-:W1:Y:S01]  /*0bc0*/  LDCU.64 UR6, c[0x4][URZ] ;  /* 0x01000000ff0677ac */ /* 0x000e620008000a00 */
[----:B------:R-:W-:Y:S01]  /*0bd0*/  MOV R3, RZ ;  /* 0x000000ff00037202 */ /* 0x000fe20000000f00 */
[----:B------:R-:W-:-:S04]  /*0be0*/  ULOP3.LUT UR9, UR5, 0xfffffff0, URZ, 0xc0, !UPT ;  /* 0xfffffff005097892 */ /* 0x000fc8000f8ec0ff */
[----:B------:R-:W-:Y:S02]  /*0bf0*/  UIADD3 UR10, UPT, UPT, -UR9, URZ, URZ ;  /* 0x000000ff090a7290 */ /* 0x000fe4000fffe1ff */
[----:B------:R-:W-:Y:S01]  /*0c00*/  MOV R6, UR9 ;  /* 0x0000000900067c02 */ /* 0x000fe20008000f00 */
[----:B-1----:R-:W-:-:S04]  /*0c10*/  UIADD3 UR6, UP0, UPT, UR6, 0x20, URZ ;  /* 0x0000002006067890 */ /* 0x002fc8000ff1e0ff */
[----:B------:R-:W-:Y:S02]  /*0c20*/  UIADD3.X UR7, UPT, UPT, URZ, UR7, URZ, UP0, !UPT ;  /* 0x00000007ff077290 */ /* 0x000fe400087fe4ff */
[----:B------:R-:W-:-:S04]  /*0c30*/  MOV R4, UR6 ;  /* 0x0000000600047c02 */ /* 0x000fc80008000f00 */
[----:B--2---:R-:W-:-:S07]  /*0c40*/  MOV R5, UR7 ;  /* 0x0000000700057c02 */ /* 0x004fce0008000f00 */
.L_x_6:
[----:B0-----:R-:W2:Y:S04]  /*0c50*/  LDG.E R16, desc[UR20][R4.64+-0x20] ;  /* 0xffffe01404107981 */ /* 0x001ea8000c1e1900 */
[----:B------:R-:W3:Y:S04]  /*0c60*/  LDG.E R18, desc[UR20][R4.64+-0x1c] ;  /* 0xffffe41404127981 */ /* 0x000ee8000c1e1900 */
[----:B------:R-:W4:Y:S04]  /*0c70*/  LDG.E R20, desc[UR20][R4.64+-0x18] ;  /* 0xffffe81404147981 */ /* 0x000f28000c1e1900 */
[----:B------:R-:W5:Y:S04]  /*0c80*/  LDG.E R22, desc[UR20][R4.64+-0x14] ;  /* 0xffffec1404167981 */ /* 0x000f68000c1e1900 */
        /* <DEDUP_REMOVED lines=11> */
[----:B------:R0:W5:Y:S01]  /*0d40*/  LDG.E R8, desc[UR20][R4.64+0x1c] ;  /* 0x00001c1404087981 */ /* 0x000162000c1e1900 */
[----:B------:R-:W-:-:S04]  /*0d50*/  UIADD3 UR10, UPT, UPT, UR10, 0x10, URZ ;  /* 0x000000100a0a7890 */ /* 0x000fc8000fffe0ff */
[----:B------:R-:W-:Y:S01]  /*0d60*/  UISETP.NE.AND UP0, UPT, UR10, URZ, UPT ;  /* 0x000000ff0a00728c */ /* 0x000fe2000bf05270 */
[----:B0-----:R-:W-:-:S05]  /*0d70*/  IADD3 R4, P0, PT, R4, 0x40, RZ ;  /* 0x0000004004047810 */ /* 0x001fca0007f1e0ff */
[----:B------:R-:W-:Y:S02]  /*0d80*/  IMAD.X R5, RZ, RZ, R5, P0 ;  /* 0x000000ffff057224 */ /* 0x000fe400000e0605 */
[----:B--2---:R-:W-:-:S04]  /*0d90*/  FFMA R3, R16, R16, R3 ;  /* 0x0000001010037223 */ /* 0x004fc80000000003 */
[----:B---3--:R-:W-:-:S04]  /*0da0*/  FFMA R3, R18, R18, R3 ;  /* 0x0000001212037223 */ /* 0x008fc80000000003 */
[----:B----4-:R-:W-:-:S04]  /*0db0*/  FFMA R3, R20, R20, R3 ;  /* 0x0000001414037223 */ /* 0x010fc80000000003 */
[----:B-----5:R-:W-:-:S04]  /*0dc0*/  FFMA R3, R22, R22, R3 ;  /* 0x0000001616037223 */ /* 0x020fc80000000003 */
[----:B------:R-:W-:-:S04]  /*0dd0*/  FFMA R3, R24, R24, R3 ;  /* 0x0000001818037223 */ /* 0x000fc80000000003 */
        /* <DEDUP_REMOVED lines=10> */
[----:B------:R-:W-:Y:S01]  /*0e80*/  FFMA R3, R8, R8, R3 ;  /* 0x0000000808037223 */ /* 0x000fe20000000003 */
[----:B------:R-:W-:Y:S06]  /*0e90*/  BRA.U UP0, `(.L_x_6) ;  /* 0xfffffffd006c7547 */ /* 0x000fec000b83ffff */
.L_x_5:
[----:B------:R-:W-:Y:S05]  /*0ea0*/  BRA.U !UP1, `(.L_x_4) ;  /* 0x0000000109d07547 */ /* 0x000fea000b800000 */
[----:B------:R-:W-:Y:S02]  /*0eb0*/  UISETP.GE.U32.AND UP0, UPT, UR8, 0x8, UPT ;  /* 0x000000080800788c */ /* 0x000fe4000bf06070 */
[----:B------:R-:W-:-:S04]  /*0ec0*/  ULOP3.LUT UR7, UR5, 0x7, URZ, 0xc0, !UPT ;  /* 0x0000000705077892 */ /* 0x000fc8000f8ec0ff */
[----:B------:R-:W-:-:S03]  /*0ed0*/  UISETP.NE.AND UP1, UPT, UR7, URZ, UPT ;  /* 0x000000ff0700728c */ /* 0x000fc6000bf25270 */
[----:B------:R-:W-:Y:S08]  /*0ee0*/  BRA.U !UP0, `(.L_x_7) ;  /* 0x00000001084c7547 */ /* 0x000ff0000b800000 */
[----:B--2---:R-:W1:Y:S02]  /*0ef0*/  LDC.64 R4, c[0x4][RZ] ;  /* 0x01000000ff047b82 */ /* 0x004e640000000a00 */
[----:B-1----:R-:W-:-:S05]  /*0f00*/  IMAD.WIDE.U32 R4, R6, 0x4, R4 ;  /* 0x0000000406047825 */ /* 0x002fca00078e0004 */
[----:B0-----:R-:W2:Y:S04]  /*0f10*/  LDG.E R8, desc[UR20][R4.64] ;  /* 0x0000001404087981 */ /* 0x001ea8000c1e1900 */
[----:B------:R-:W3:Y:S04]  /*0f20*/  LDG.E R10, desc[UR20][R4.64+0x4] ;  /* 0x00000414040a7981 */ /* 0x000ee8000c1e1900 */
[----:B------:R-:W4:Y:S04]  /*0f30*/  LDG.E R12, desc[UR20][R4.64+0x8] ;  /* 0x00000814040c7981 */ /* 0x000f28000c1e1900 */
[----:B------:R-:W5:Y:S04]  /*0f40*/  LDG.E R14, desc[UR20][R4.64+0xc] ;  /* 0x00000c14040e7981 */ /* 0x000f68000c1e1900 */
[----:B------:R-:W5:Y:S04]  /*0f50*/  LDG.E R16, desc[UR20][R4.64+0x10] ;  /* 0x0000101404107981 */ /* 0x000f68000c1e1900 */
[----:B------:R-:W5:Y:S04]  /*0f60*/  LDG.E R18, desc[UR20][R4.64+0x14] ;  /* 0x0000141404127981 */ /* 0x000f68000c1e1900 */
[----:B------:R-:W5:Y:S04]  /*0f70*/  LDG.E R20, desc[UR20][R4.64+0x18] ;  /* 0x0000181404147981 */ /* 0x000f68000c1e1900 */
[----:B------:R-:W5:Y:S01]  /*0f80*/  LDG.E R22, desc[UR20][R4.64+0x1c] ;  /* 0x00001c1404167981 */ /* 0x000f62000c1e1900 */
[----:B------:R-:W-:Y:S01]  /*0f90*/  IADD3 R6, PT, PT, R6, 0x8, RZ ;  /* 0x0000000806067810 */ /* 0x000fe20007ffe0ff */
[----:B--2---:R-:W-:-:S04]  /*0fa0*/  FFMA R3, R8, R8, R3 ;  /* 0x0000000808037223 */ /* 0x004fc80000000003 */
[----:B---3--:R-:W-:-:S04]  /*0fb0*/  FFMA R3, R10, R10, R3 ;  /* 0x0000000a0a037223 */ /* 0x008fc80000000003 */
[----:B----4-:R-:W-:-:S04]  /*0fc0*/  FFMA R3, R12, R12, R3 ;  /* 0x0000000c0c037223 */ /* 0x010fc80000000003 */
[----:B-----5:R-:W-:-:S04]  /*0fd0*/  FFMA R3, R14, R14, R3 ;  /* 0x0000000e0e037223 */ /* 0x020fc80000000003 */
[----:B------:R-:W-:-:S04]  /*0fe0*/  FFMA R3, R16, R16, R3 ;  /* 0x0000001010037223 */ /* 0x000fc80000000003 */
[----:B------:R-:W-:-:S04]  /*0ff0*/  FFMA R3, R18, R18, R3 ;  /* 0x0000001212037223 */ /* 0x000fc80000000003 */
[----:B------:R-:W-:-:S04]  /*1000*/  FFMA R3, R20, R20, R3 ;  /* 0x0000001414037223 */ /* 0x000fc80000000003 */
[----:B------:R-:W-:-:S07]  /*1010*/  FFMA R3, R22, R22, R3 ;  /* 0x0000001616037223 */ /* 0x000fce0000000003 */
.L_x_7:
        /* <DEDUP_REMOVED lines=10> */
[----:B------:R-:W5:Y:S01]  /*10c0*/  LDG.E R14, desc[UR20][R4.64+0xc] ;  /* 0x00000c14040e7981 */ /* 0x000f62000c1e1900 */
[----:B------:R-:W-:Y:S01]  /*10d0*/  IADD3 R6, PT, PT, R6, 0x4, RZ ;  /* 0x0000000406067810 */ /* 0x000fe20007ffe0ff */
[----:B--2---:R-:W-:-:S04]  /*10e0*/  FFMA R3, R8, R8, R3 ;  /* 0x0000000808037223 */ /* 0x004fc80000000003 */
[----:B---3--:R-:W-:-:S04]  /*10f0*/  FFMA R3, R10, R10, R3 ;  /* 0x0000000a0a037223 */ /* 0x008fc80000000003 */
[----:B----4-:R-:W-:-:S04]  /*1100*/  FFMA R3, R12, R12, R3 ;  /* 0x0000000c0c037223 */ /* 0x010fc80000000003 */
[----:B-----5:R-:W-:-:S07]  /*1110*/  FFMA R3, R14, R14, R3 ;  /* 0x0000000e0e037223 */ /* 0x020fce0000000003 */
.L_x_8:
[----:B------:R-:W-:Y:S05]  /*1120*/  BRA.U !UP1, `(.L_x_4) ;  /* 0x0000000109307547 */ /* 0x000fea000b800000 */
[----:B--2---:R-:W1:Y:S01]  /*1130*/  LDC.64 R4, c[0x4][RZ] ;  /* 0x01000000ff047b82 */ /* 0x004e620000000a00 */
[----:B------:R-:W-:Y:S01]  /*1140*/  UIADD3 UR6, UPT, UPT, -UR6, URZ, URZ ;  /* 0x000000ff06067290 */ /* 0x000fe2000fffe1ff */
[----:B-1----:R-:W-:-:S11]  /*1150*/  IMAD.WIDE.U32 R6, R6, 0x4, R4 ;  /* 0x0000000406067825 */ /* 0x002fd600078e0004 */
.L_x_9:
[----:B------:R-:W-:Y:S02]  /*1160*/  MOV R4, R6 ;  /* 0x0000000600047202 */ /* 0x000fe40000000f00 */
[----:B------:R-:W-:-:S05]  /*1170*/  MOV R5, R7 ;  /* 0x0000000700057202 */ /* 0x000fca0000000f00 */
[----:B0-----:R-:W2:Y:S01]  /*1180*/  LDG.E R4, desc[UR20][R4.64] ;  /* 0x0000001404047981 */ /* 0x001ea2000c1e1900 */
[----:B------:R-:W-:Y:S01]  /*1190*/  UIADD3 UR6, UPT, UPT, UR6, 0x1, URZ ;  /* 0x0000000106067890 */ /* 0x000fe2000fffe0ff */
[----:B------:R-:W-:-:S03]  /*11a0*/  IADD3 R6, P0, PT, R6, 0x4, RZ ;  /* 0x0000000406067810 */ /* 0x000fc60007f1e0ff */
[----:B------:R-:W-:Y:S02]  /*11b0*/  UISETP.NE.AND UP0, UPT, UR6, URZ, UPT ;  /* 0x000000ff0600728c */ /* 0x000fe4000bf05270 */
[----:B------:R-:W-:Y:S02]  /*11c0*/  IMAD.X R7, RZ, RZ, R7, P0 ;  /* 0x000000ffff077224 */ /* 0x000fe400000e0607 */
[----:B--2---:R-:W-:-:S05]  /*11d0*/  FFMA R3, R4, R4, R3 ;  /* 0x0000000404037223 */ /* 0x004fca0000000003 */
[----:B------:R-:W-:Y:S05]  /*11e0*/  BRA.U UP0, `(.L_x_9) ;  /* 0xfffffffd00dc7547 */ /* 0x000fea000b83ffff */
.L_x_4:
[----:B---34-:R-:W1:Y:S01]  /*11f0*/  LDC R6, c[0x0][0x39c] ;  /* 0x0000e700ff067b82 */ /* 0x018e620000000800 */
[----:B--2---:R-:W-:Y:S02]  /*1200*/  MOV R8, RZ ;  /* 0x000000ff00087202 */ /* 0x004fe40000000f00 */
[----:B-1----:R-:W-:-:S13]  /*1210*/  ISETP.GE.AND P0, PT, R6, 0x2, PT ;  /* 0x000000020600780c */ /* 0x002fda0003f06270 */
[----:B------:R-:W-:Y:S05]  /*1220*/  @!P0 BRA `(.L_x_10) ;  /* 0x0000000400a88947 */ /* 0x000fea0003800000 */
[----:B------:R-:W-:Y:S01]  /*1230*/  IADD3 R4, PT, PT, R6, -0x2, RZ ;  /* 0xfffffffe06047810 */ /* 0x000fe20007ffe0ff */
[----:B------:R-:W-:Y:S01]  /*1240*/  ULOP3.LUT UR9, UR5, 0xf, URZ, 0xc0, !UPT ;  /* 0x0000000f05097892 */ /* 0x000fe2000f8ec0ff */
[----:B------:R-:W-:Y:S01]  /*1250*/  HFMA2 R8, -RZ, RZ, 0, 0 ;  /* 0x00000000ff087431 */ /* 0x000fe200000001ff */
[----:B------:R-:W-:Y:S02]  /*1260*/  MOV R7, RZ ;  /* 0x000000ff00077202 */ /* 0x000fe40000000f00 */
[----:B------:R-:W-:Y:S01]  /*1270*/  ISETP.GE.U32.AND P0, PT, R4, 0xf, PT ;  /* 0x0000000f0400780c */ /* 0x000fe20003f06070 */
[----:B------:R-:W-:-:S12]  /*1280*/  UISETP.NE.AND UP1, UPT, UR9, URZ, UPT ;  /* 0x000000ff0900728c */ /* 0x000fd8000bf25270 */
[----:B------:R-:W-:Y:S05]  /*1290*/  @!P0 BRA `(.L_x_11) ;  /* 0x0000000000b88947 */ /* 0x000fea0003800000 */
[----:B------:R-:W1:Y:S01]  /*12a0*/  LDCU.64 UR6, c[0x4][0x8] ;  /* 0x01000100ff0677ac */ /* 0x000e620008000a00 */
[----:B------:R-:W-:Y:S01]  /*12b0*/  IMAD.MOV.U32 R8, RZ, RZ, RZ ;  /* 0x000000ffff087224 */ /* 0x000fe200078e00ff */
[----:B------:R-:W-:-:S04]  /*12c0*/  ULOP3.LUT UR10, UR5, 0xfffffff0, URZ, 0xc0, !UPT ;  /* 0xfffffff0050a7892 */ /* 0x000fc8000f8ec0ff */
[----:B------:R-:W-:Y:S02]  /*12d0*/  UIADD3 UR8, UPT, UPT, -UR10, URZ, URZ ;  /* 0x000000ff0a087290 */ /* 0x000fe4000fffe1ff */
[----:B------:R-:W-:Y:S01]  /*12e0*/  MOV R7, UR10 ;  /* 0x0000000a00077c02 */ /* 0x000fe20008000f00 */
[----:B-1----:R-:W-:-:S04]  /*12f0*/  UIADD3 UR6, UP0, UPT, UR6, 0x20, URZ ;  /* 0x0000002006067890 */ /* 0x002fc8000ff1e0ff */
[----:B------:R-:W-:Y:S02]  /*1300*/  UIADD3.X UR7, UPT, UPT, URZ, UR7, URZ, UP0, !UPT ;  /* 0x00000007ff077290 */ /* 0x000fe400087fe4ff */
[----:B------:R-:W-:-:S04]  /*1310*/  MOV R4, UR6 ;  /* 0x0000000600047c02 */ /* 0x000fc80008000f00 */
[----:B------:R-:W-:-:S07]  /*1320*/  MOV R5, UR7 ;  /* 0x0000000700057c02 */ /* 0x000fce0008000f00 */
.L_x_12:
        /* <DEDUP_REMOVED lines=18> */
[----:B0-----:R-:W-:-:S04]  /*1450*/  IADD3 R4, P0, PT, R4, 0x40, RZ ;  /* 0x0000004004047810 */ /* 0x001fc80007f1e0ff */
[----:B------:R-:W-:Y:S01]  /*1460*/  IADD3.X R5, PT, PT, RZ, R5, RZ, P0, !PT ;  /* 0x00000005ff057210 */ /* 0x000fe200007fe4ff */
        /* <DEDUP_REMOVED lines=17> */
.L_x_11:
[----:B------:R-:W-:Y:S05]  /*1580*/  BRA.U !UP1, `(.L_x_10) ;  /* 0x0000000109d07547 */ /* 0x000fea000b800000 */
[----:B------:R-:W-:Y:S02]  /*1590*/  UISETP.GE.U32.AND UP0, UPT, UR9, 0x8, UPT ;  /* 0x000000080900788c */ /* 0x000fe4000bf06070 */
[----:B------:R-:W-:-:S04]  /*15a0*/  ULOP3.LUT UR6, UR5, 0x7, URZ, 0xc0, !UPT ;  /* 0x0000000705067892 */ /* 0x000fc8000f8ec0ff */
[----:B------:R-:W-:-:S03]  /*15b0*/  UISETP.NE.AND UP1, UPT, UR6, URZ, UPT ;  /* 0x000000ff0600728c */ /* 0x000fc6000bf25270 */
[----:B------:R-:W-:Y:S08]  /*15c0*/  BRA.U !UP0, `(.L_x_13) ;  /* 0x00000001084c7547 */ /* 0x000ff0000b800000 */
[----:B------:R-:W1:Y:S02]  /*15d0*/  LDC.64 R4, c[0x4][0x8] ;  /* 0x01000200ff047b82 */ /* 0x000e640000000a00 */
        /* <DEDUP_REMOVED lines=9> */
[----:B------:R-:W-:-:S02]  /*1670*/  VIADD R7, R7, 0x8 ;  /* 0x0000000807077836 */ /* 0x000fc40000000000 */
        /* <DEDUP_REMOVED lines=8> */
.L_x_13:
        /* <DEDUP_REMOVED lines=16> */
.L_x_14:
[----:B------:R-:W-:Y:S05]  /*1800*/  BRA.U !UP1, `(.L_x_10) ;  /* 0x0000000109307547 */ /* 0x000fea000b800000 */
[----:B------:R-:W1:Y:S01]  /*1810*/  LDC.64 R4, c[0x4][0x8] ;  /* 0x01000200ff047b82 */ /* 0x000e620000000a00 */
[----:B------:R-:W-:Y:S01]  /*1820*/  UIADD3 UR5, UPT, UPT, -UR5, URZ, URZ ;  /* 0x000000ff05057290 */ /* 0x000fe2000fffe1ff */
[----:B-1----:R-:W-:-:S05]  /*1830*/  IMAD.WIDE.U32 R4, R7, 0x4, R4 ;  /* 0x0000000407047825 */ /* 0x002fca00078e0004 */
[----:B------:R-:W-:-:S07]  /*1840*/  MOV R7, R5 ;  /* 0x0000000500077202 */ /* 0x000fce0000000f00 */
.L_x_15:
[----:B------:R-:W-:-:S06]  /*1850*/  MOV R5, R7 ;  /* 0x0000000700057202 */ /* 0x000fcc0000000f00 */
[----:B0-----:R0:W2:Y:S01]  /*1860*/  LDG.E R5, desc[UR20][R4.64] ;  /* 0x0000001404057981 */ /* 0x0010a2000c1e1900 */
[----:B------:R-:W-:-:S04]  /*1870*/  UIADD3 UR5, UPT, UPT, UR5, 0x1, URZ ;  /* 0x0000000105057890 */ /* 0x000fc8000fffe0ff */
[----:B------:R-:W-:Y:S01]  /*1880*/  UISETP.NE.AND UP0, UPT, UR5, URZ, UPT ;  /* 0x000000ff0500728c */ /* 0x000fe2000bf05270 */
[----:B0-----:R-:W-:-:S04]  /*1890*/  IADD3 R4, P0, PT, R4, 0x4, RZ ;  /* 0x0000000404047810 */ /* 0x001fc80007f1e0ff */
[----:B------:R-:W-:Y:S01]  /*18a0*/  IADD3.X R7, PT, PT, RZ, R7, RZ, P0, !PT ;  /* 0x00000007ff077210 */ /* 0x000fe200007fe4ff */
[----:B--2---:R-:W-:-:S03]  /*18b0*/  FFMA R8, R5, R5, R8 ;  /* 0x0000000505087223 */ /* 0x004fc60000000008 */
[----:B------:R-:W-:Y:S05]  /*18c0*/  BRA.U UP0, `(.L_x_15) ;  /* 0xfffffffd00e07547 */ /* 0x000fea000b83ffff */
.L_x_10:
[----:B------:R-:W-:-:S04]  /*18d0*/  ISETP.GE.AND P0, PT, R6, 0x1, PT ;  /* 0x000000010600780c */ /* 0x000fc80003f06270 */
[----:B------:R-:W-:-:S13]  /*18e0*/  FSETP.GEU.OR P0, PT, R3, R8, !P0 ;  /* 0x000000080300720b */ /* 0x000fda000470e400 */
[----:B0-----:R-:W-:Y:S05]  /*18f0*/  @P0 EXIT ;  /* 0x000000000000094d */ /* 0x001fea0003800000 */
[C---:B------:R-:W-:Y:S01]  /*1900*/  ISETP.GE.U32.AND P0, PT, R6.reuse, 0x10, PT ;  /* 0x000000100600780c */ /* 0x040fe20003f06070 */
[----:B------:R-:W-:Y:S01]  /*1910*/  IMAD.MOV.U32 R3, RZ, RZ, RZ ;  /* 0x000000ffff037224 */ /* 0x000fe200078e00ff */
[----:B------:R-:W-:-:S04]  /*1920*/  LOP3.LUT R12, R6, 0xf, RZ, 0xc0, !PT ;  /* 0x0000000f060c7812 */ /* 0x000fc800078ec0ff */
[----:B------:R-:W-:-:S07]  /*1930*/  ISETP.NE.AND P1, PT, R12, RZ, PT ;  /* 0x000000ff0c00720c */ /* 0x000fce0003f25270 */
[----:B------:R-:W-:Y:S06]  /*1940*/  @!P0 BRA `(.L_x_16) ;  /* 0x0000000000c88947 */ /* 0x000fec0003800000 */
[----:B------:R-:W0:Y:S01]  /*1950*/  LDCU.128 UR8, c[0x0][0x380] ;  /* 0x00007000ff0877ac */ /* 0x000e220008000c00 */
[----:B------:R-:W-:Y:S02]  /*1960*/  LOP3.LUT R3, R6, 0x7ffffff0, RZ, 0xc0, !PT ;  /* 0x7ffffff006037812 */ /* 0x000fe400078ec0ff */
[----:B------:R-:W-:Y:S02]  /*1970*/  MOV R7, R2 ;  /* 0x0000000200077202 */ /* 0x000fe40000000f00 */
[----:B------:R-:W-:Y:S01]  /*1980*/  IADD3 R10, PT, PT, -R3, RZ, RZ ;  /* 0x000000ff030a7210 */ /* 0x000fe20007ffe1ff */
[----:B0-----:R-:W-:Y:S02]  /*1990*/  UIADD3 UR7, UP0, UPT, UR8, 0x20, URZ ;  /* 0x0000002008077890 */ /* 0x001fe4000ff1e0ff */
[----:B------:R-:W-:Y:S02]  /*19a0*/  UIADD3 UR5, UP1, UPT, UR10, 0x20, URZ ;  /* 0x000000200a057890 */ /* 0x000fe4000ff3e0ff */
[----:B------:R-:W-:-:S02]  /*19b0*/  UIADD3.X UR8, UPT, UPT, URZ, UR9, URZ, UP0, !UPT ;  /* 0x00000009ff087290 */ /* 0x000fc400087fe4ff */
[----:B------:R-:W-:-:S12]  /*19c0*/  UIADD3.X UR6, UPT, UPT, URZ, UR11, URZ, UP1, !UPT ;  /* 0x0000000bff067290 */ /* 0x000fd80008ffe4ff */
.L_x_17:
[----:B------:R-:W-:Y:S02]  /*19d0*/  MOV R4, UR7 ;  /* 0x0000000700047c02 */ /* 0x000fe40008000f00 */
[----:B------:R-:W-:-:S03]  /*19e0*/  MOV R5, UR8 ;  /* 0x0000000800057c02 */ /* 0x000fc60008000f00 */
[----:B------:R-:W-:-:S05]  /*19f0*/  IMAD.WIDE R4, R7, 0x4, R4 ;  /* 0x0000000407047825 */ /* 0x000fca00078e0204 */
[----:B----4-:R-:W2:Y:S01]  /*1a00*/  LDG.E R11, desc[UR20][R4.64+-0x20] ;  /* 0xffffe014040b7981 */ /* 0x010ea2000c1e1900 */
[----:B------:R-:W-:Y:S01]  /*1a10*/  MOV R9, UR6 ;  /* 0x0000000600097c02 */ /* 0x000fe20008000f00 */
[----:B------:R-:W-:-:S04]  /*1a20*/  IMAD.U32 R8, RZ, RZ, UR5 ;  /* 0x00000005ff087e24 */ /* 0x000fc8000f8e00ff */
[----:B------:R-:W-:-:S05]  /*1a30*/  IMAD.WIDE R8, R7, 0x4, R8 ;  /* 0x0000000407087825 */ /* 0x000fca00078e0208 */
        /* <DEDUP_REMOVED lines=18> */
[----:B---3--:R3:W-:Y:S04]  /*1b60*/  STG.E desc[UR20][R8.64+0x4], R17 ;  /* 0x0000041108007986 */ /* 0x0087e8000c101914 */
[----:B----4-:R-:W4:Y:S04]  /*1b70*/  LDG.E R19, desc[UR20][R4.64+0x8] ;  /* 0x0000081404137981 */ /* 0x010f28000c1e1900 */
[----:B----4-:R4:W-:Y:S04]  /*1b80*/  STG.E desc[UR20][R8.64+0x8], R19 ;  /* 0x0000081308007986 */ /* 0x0109e8000c101914 */
[----:B-----5:R-:W5:Y:S04]  /*1b90*/  LDG.E R21, desc[UR20][R4.64+0xc] ;  /* 0x00000c1404157981 */ /* 0x020f68000c1e1900 */
[----:B-----5:R4:W-:Y:S04]  /*1ba0*/  STG.E desc[UR20][R8.64+0xc], R21 ;  /* 0x00000c1508007986 */ /* 0x0209e8000c101914 */
[----:B0-----:R-:W5:Y:S04]  /*1bb0*/  LDG.E R11, desc[UR20][R4.64+0x10] ;  /* 0x00001014040b7981 */ /* 0x001f68000c1e1900 */
[----:B-----5:R4:W-:Y:S04]  /*1bc0*/  STG.E desc[UR20][R8.64+0x10], R11 ;  /* 0x0000100b08007986 */ /* 0x0209e8000c101914 */
[----:B-1----:R-:W5:Y:S04]  /*1bd0*/  LDG.E R13, desc[UR20][R4.64+0x14] ;  /* 0x00001414040d7981 */ /* 0x002f68000c1e1900 */
[----:B-----5:R4:W-:Y:S04]  /*1be0*/  STG.E desc[UR20][R8.64+0x14], R13 ;  /* 0x0000140d08007986 */ /* 0x0209e8000c101914 */
[----:B--2---:R-:W2:Y:S01]  /*1bf0*/  LDG.E R15, desc[UR20][R4.64+0x18] ;  /* 0x00001814040f7981 */ /* 0x004ea2000c1e1900 */
[----:B------:R-:W-:-:S04]  /*1c00*/  IADD3 R10, PT, PT, R10, 0x10, RZ ;  /* 0x000000100a0a7810 */ /* 0x000fc80007ffe0ff */
[----:B------:R-:W-:Y:S01]  /*1c10*/  ISETP.NE.AND P0, PT, R10, RZ, PT ;  /* 0x000000ff0a00720c */ /* 0x000fe20003f05270 */
[----:B--2---:R4:W-:Y:S04]  /*1c20*/  STG.E desc[UR20][R8.64+0x18], R15 ;  /* 0x0000180f08007986 */ /* 0x0049e8000c101914 */
[----:B---3--:R-:W2:Y:S01]  /*1c30*/  LDG.E R17, desc[UR20][R4.64+0x1c] ;  /* 0x00001c1404117981 */ /* 0x008ea2000c1e1900 */
[----:B------:R-:W-:-:S03]  /*1c40*/  IADD3 R7, PT, PT, R7, 0x10, RZ ;  /* 0x0000001007077810 */ /* 0x000fc60007ffe0ff */
[----:B--2---:R4:W-:Y:S04]  /*1c50*/  STG.E desc[UR20][R8.64+0x1c], R17 ;  /* 0x00001c1108007986 */ /* 0x0049e8000c101914 */
[----:B------:R-:W-:Y:S05]  /*1c60*/  @P0 BRA `(.L_x_17) ;  /* 0xfffffffc00580947 */ /* 0x000fea000383ffff */
.L_x_16:
[----:B------:R-:W-:Y:S05]  /*1c70*/  @!P1 EXIT ;  /* 0x000000000000994d */ /* 0x000fea0003800000 */
[----:B------:R-:W-:Y:S02]  /*1c80*/  ISETP.GE.U32.AND P0, PT, R12, 0x8, PT ;  /* 0x000000080c00780c */ /* 0x000fe40003f06070 */
[----:B------:R-:W-:-:S04]  /*1c90*/  LOP3.LUT R14, R6, 0x7, RZ, 0xc0, !PT ;  /* 0x00000007060e7812 */ /* 0x000fc800078ec0ff */
[----:B------:R-:W-:-:S07]  /*1ca0*/  ISETP.NE.AND P1, PT, R14, RZ, PT ;  /* 0x000000ff0e00720c */ /* 0x000fce0003f25270 */
[----:B------:R-:W-:Y:S06]  /*1cb0*/  @!P0 BRA `(.L_x_18) ;  /* 0x0000000000588947 */ /* 0x000fec0003800000 */
[----:B------:R-:W0:Y:S01]  /*1cc0*/  LDC.64 R4, c[0x0][0x380] ;  /* 0x0000e000ff047b82 */ /* 0x000e220000000a00 */
[----:B------:R-:W-:-:S07]  /*1cd0*/  IADD3 R7, PT, PT, R2, R3, RZ ;  /* 0x0000000302077210 */ /* 0x000fce0007ffe0ff */
[----:B----4-:R-:W1:Y:S01]  /*1ce0*/  LDC.64 R8, c[0x0][0x388] ;  /* 0x0000e200ff087b82 */ /* 0x010e620000000a00 */
[----:B0-----:R-:W-:-:S05]  /*1cf0*/  IMAD.WIDE R4, R7, 0x4, R4 ;  /* 0x0000000407047825 */ /* 0x001fca00078e0204 */
[----:B------:R-:W2:Y:S01]  /*1d00*/  LDG.E R11, desc[UR20][R4.64] ;  /* 0x00000014040b7981 */ /* 0x000ea2000c1e1900 */
[----:B-1----:R-:W-:-:S05]  /*1d10*/  IMAD.WIDE R8, R7, 0x4, R8 ;  /* 0x0000000407087825 */ /* 0x002fca00078e0208 */
[----:B--2---:R0:W-:Y:S04]  /*1d20*/  STG.E desc[UR20][R8.64], R11 ;  /* 0x0000000b08007986 */ /* 0x0041e8000c101914 */
[----:B------:R-:W2:Y:S04]  /*1d30*/  LDG.E R7, desc[UR20][R4.64+0x4] ;  /* 0x0000041404077981 */ /* 0x000ea8000c1e1900 */
[----:B--2---:R1:W-:Y:S04]  /*1d40*/  STG.E desc[UR20][R8.64+0x4], R7 ;  /* 0x0000040708007986 */ /* 0x0043e8000c101914 */
[----:B------:R-:W2:Y:S04]  /*1d50*/  LDG.E R13, desc[UR20][R4.64+0x8] ;  /* 0x00000814040d7981 */ /* 0x000ea8000c1e1900 */
[----:B--2---:R2:W-:Y:S04]  /*1d60*/  STG.E desc[UR20][R8.64+0x8], R13 ;  /* 0x0000080d08007986 */ /* 0x0045e8000c101914 */
[----:B------:R-:W3:Y:S04]  /*1d70*/  LDG.E R15, desc[UR20][R4.64+0xc] ;  /* 0x00000c14040f7981 */ /* 0x000ee8000c1e1900 */
[----:B---3--:R2:W-:Y:S04]  /*1d80*/  STG.E desc[UR20][R8.64+0xc], R15 ;  /* 0x00000c0f08007986 */ /* 0x0085e8000c101914 */
[----:B------:R-:W3:Y:S04]  /*1d90*/  LDG.E R17, desc[UR20][R4.64+0x10] ;  /* 0x0000101404117981 */ /* 0x000ee8000c1e1900 */
[----:B---3--:R2:W-:Y:S04]  /*1da0*/  STG.E desc[UR20][R8.64+0x10], R17 ;  /* 0x0000101108007986 */ /* 0x0085e8000c101914 */
[----:B------:R-:W3:Y:S04]  /*1db0*/  LDG.E R19, desc[UR20][R4.64+0x14] ;  /* 0x0000141404137981 */ /* 0x000ee8000c1e1900 */
[----:B---3--:R2:W-:Y:S04]  /*1dc0*/  STG.E desc[UR20][R8.64+0x14], R19 ;  /* 0x0000141308007986 */ /* 0x0085e8000c101914 */
[----:B0-----:R-:W3:Y:S04]  /*1dd0*/  LDG.E R11, desc[UR20][R4.64+0x18] ;  /* 0x00001814040b7981 */ /* 0x001ee8000c1e1900 */
[----:B---3--:R2:W-:Y:S04]  /*1de0*/  STG.E desc[UR20][R8.64+0x18], R11 ;  /* 0x0000180b08007986 */ /* 0x0085e8000c101914 */
[----:B-1----:R-:W3:Y:S01]  /*1df0*/  LDG.E R7, desc[UR20][R4.64+0x1c] ;  /* 0x00001c1404077981 */ /* 0x002ee2000c1e1900 */
[----:B------:R-:W-:-:S03]  /*1e00*/  VIADD R3, R3, 0x8 ;  /* 0x0000000803037836 */ /* 0x000fc60000000000 */
[----:B---3--:R2:W-:Y:S04]  /*1e10*/  STG.E desc[UR20][R8.64+0x1c], R7 ;  /* 0x00001c0708007986 */ /* 0x0085e8000c101914 */
.L_x_18:
[----:B------:R-:W-:Y:S05]  /*1e20*/  @!P1 EXIT ;  /* 0x000000000000994d */ /* 0x000fea0003800000 */
[----:B------:R-:W-:Y:S02]  /*1e30*/  ISETP.GE.U32.AND P0, PT, R14, 0x4, PT ;  /* 0x000000040e00780c */ /* 0x000fe40003f06070 */
[----:B------:R-:W-:-:S04]  /*1e40*/  LOP3.LUT R10, R6, 0x3, RZ, 0xc0, !PT ;  /* 0x00000003060a7812 */ /* 0x000fc800078ec0ff */
[----:B------:R-:W-:-:S07]  /*1e50*/  ISETP.NE.AND P1, PT, R10, RZ, PT ;  /* 0x000000ff0a00720c */ /* 0x000fce0003f25270 */
[----:B------:R-:W-:Y:S06]  /*1e60*/  @!P0 BRA `(.L_x_19) ;  /* 0x0000000000388947 */ /* 0x000fec0003800000 */
[----:B------:R-:W0:Y:S01]  /*1e70*/  LDC.64 R4, c[0x0][0x380] ;  /* 0x0000e000ff047b82 */ /* 0x000e220000000a00 */
[----:B--2-4-:R-:W-:-:S07]  /*1e80*/  IADD3 R11, PT, PT, R2, R3, RZ ;  /* 0x00000003020b7210 */ /* 0x014fce0007ffe0ff */
[----:B------:R-:W1:Y:S01]  /*1e90*/  LDC.64 R6, c[0x0][0x388] ;  /* 0x0000e200ff067b82 */ /* 0x000e620000000a00 */
        /* <DEDUP_REMOVED lines=8> */
[----:B------:R-:W2:Y:S01]  /*1f20*/  LDG.E R15, desc[UR20][R4.64+0xc] ;  /* 0x00000c14040f7981 */ /* 0x000ea2000c1e1900 */
[----:B------:R-:W-:-:S03]  /*1f30*/  IADD3 R3, PT, PT, R3, 0x4, RZ ;  /* 0x0000000403037810 */ /* 0x000fc60007ffe0ff */
[----:B--2---:R0:W-:Y:S04]  /*1f40*/  STG.E desc[UR20][R6.64+0xc], R15 ;  /* 0x00000c0f06007986 */ /* 0x0041e8000c101914 */
.L_x_19:
[----:B------:R-:W-:Y:S05]  /*1f50*/  @!P1 EXIT ;  /* 0x000000000000994d */ /* 0x000fea0003800000 */
[----:B0-2-4-:R-:W0:Y:S01]  /*1f60*/  LDC.64 R8, c[0x0][0x380] ;  /* 0x0000e000ff087b82 */ /* 0x015e220000000a00 */
[----:B------:R-:W-:Y:S02]  /*1f70*/  IADD3 R11, PT, PT, R0, UR4, R3 ;  /* 0x00000004000b7c10 */ /* 0x000fe4000fffe003 */
[----:B------:R-:W-:-:S05]  /*1f80*/  IADD3 R0, PT, PT, -R10, RZ, RZ ;  /* 0x000000ff0a007210 */ /* 0x000fca0007ffe1ff */
[----:B------:R-:W1:Y:S02]  /*1f90*/  LDC.64 R6, c[0x0][0x388] ;  /* 0x0000e200ff067b82 */ /* 0x000e640000000a00 */
.L_x_20:
[----:B0-2---:R-:W-:-:S06]  /*1fa0*/  IMAD.WIDE R4, R11, 0x4, R8 ;  /* 0x000000040b047825 */ /* 0x005fcc00078e0208 */
[----:B------:R-:W2:Y:S01]  /*1fb0*/  LDG.E R5, desc[UR20][R4.64] ;  /* 0x0000001404057981 */ /* 0x000ea2000c1e1900 */
[----:B------:R-:W-:Y:S01]  /*1fc0*/  IADD3 R0, PT, PT, R0, 0x1, RZ ;  /* 0x0000000100007810 */ /* 0x000fe20007ffe0ff */
[C---:B-1----:R-:W-:Y:S01]  /*1fd0*/  IMAD.WIDE R2, R11.reuse, 0x4, R6 ;  /* 0x000000040b027825 */ /* 0x042fe200078e0206 */
[----:B------:R-:W-:Y:S02]  /*1fe0*/  IADD3 R11, PT, PT, R11, 0x1, RZ ;  /* 0x000000010b0b7810 */ /* 0x000fe40007ffe0ff */
[----:B------:R-:W-:Y:S02]  /*1ff0*/  ISETP.NE.AND P0, PT, R0, RZ, PT ;  /* 0x000000ff0000720c */ /* 0x000fe40003f05270 */
[----:B--2---:R2:W-:Y:S11]  /*2000*/  STG.E desc[UR20][R2.64], R5 ;  /* 0x0000000502007986 */ /* 0x0045f6000c101914 */
[----:B------:R-:W-:Y:S05]  /*2010*/  @P0 BRA `(.L_x_20) ;  /* 0xfffffffc00e00947 */ /* 0x000fea000383ffff */
[----:B------:R-:W-:Y:S05]  /*2020*/  EXIT ;  /* 0x000000000000794d */ /* 0x000fea0003800000 */
.L_x_21:
[----:B------:R-:W-:-:S00]  /*2030*/  BRA `(.L_x_21) ;  /* 0xfffffffc00fc7947 */ /* 0x000fc0000383ffff */
[----:B------:R-:W-:-:S00]  /*2040*/  NOP ;  /* 0x0000000000007918 */ /* 0x000fc00000000000 */
        /* <DEDUP_REMOVED lines=11> */
.L_x_23:


//--------------------- .text.kernelUpdateParticle --------------------------
	.section	.text.kernelUpdateParticle,"ax",@progbits
	.align	128
        .global         kernelUpdateParticle
        .type           kernelUpdateParticle,@function
        .size           kernelUpdateParticle,(.L_x_24 - kernelUpdateParticle)
        .other          kernelUpdateParticle,@"STO_CUDA_ENTRY STV_DEFAULT"
kernelUpdateParticle:
.text.kernelUpdateParticle:
[----:B------:R-:W-:Y:S01]  /*0000*/  LDC R1, c[0x0][0x37c] ;  /* 0x0000df00ff017b82 */ /* 0x000fe20000000800 */
[----:B------:R-:W0:Y:S07]  /*0010*/  S2R R3, SR_TID.X ;  /* 0x0000000000037919 */ /* 0x000e2e0000002100 */
[----:B------:R-:W0:Y:S08]  /*0020*/  S2UR UR4, SR_CTAID.X ;  /* 0x00000000000479c3 */ /* 0x000e300000002500 */
[----:B------:R-:W0:Y:S08]  /*0030*/  LDC R0, c[0x0][0x360] ;  /* 0x0000d800ff007b82 */ /* 0x000e300000000800 */
[----:B------:R-:W1:Y:S01]  /*0040*/  LDC.64 R4, c[0x0][0x3a0] ;  /* 0x0000e800ff047b82 */ /* 0x000e620000000a00 */
[----:B0-----:R-:W-:-:S02]  /*0050*/  IMAD R0, R0, UR4, R3 ;  /* 0x0000000400007c24 */ /* 0x001fc4000f8e0203 */
[----:B-1----:R-:W-:-:S05]  /*0060*/  IMAD R3, R5, R4, RZ ;  /* 0x0000000405037224 */ /* 0x002fca00078e02ff */
[----:B------:R-:W-:-:S13]  /*0070*/  ISETP.GE.AND P0, PT, R0, R3, PT ;  /* 0x000000030000720c */ /* 0x000fda0003f06270 */
[----:B------:R-:W-:Y:S05]  /*0080*/  @P0 EXIT ;  /* 0x000000000000094d */ /* 0x000fea0003800000 */
[----:B------:R-:W-:Y:S01]  /*0090*/  IABS R13, R5 ;  /* 0x00000005000d7213 */ /* 0x000fe20000000000 */
[----:B------:R-:W0:Y:S01]  /*00a0*/  LDC.64 R8, c[0x0][0x388] ;  /* 0x0000e200ff087b82 */ /* 0x000e220000000a00 */
[----:B------:R-:W1:Y:S01]  /*00b0*/  LDCU.64 UR4, c[0x0][0x358] ;  /* 0x00006b00ff0477ac */ /* 0x000e620008000a00 */
[----:B------:R-:W-:Y:S01]  /*00c0*/  ISETP.GE.AND P2, PT, R0, RZ, PT ;  /* 0x000000ff0000720c */ /* 0x000fe20003f46270 */
[----:B------:R-:W2:Y:S01]  /*00d0*/  I2F.RP R4, R13 ;  /* 0x0000000d00047306 */ /* 0x000ea20000209400 */
[----:B------:R-:W3:Y:S04]  /*00e0*/  LDCU.64 UR6, c[0x0][0x3a8] ;  /* 0x00007500ff0677ac */ /* 0x000ee80008000a00 */
[----:B------:R-:W4:Y:S03]  /*00f0*/  LDC.64 R10, c[0x0][0x398] ;  /* 0x0000e600ff0a7b82 */ /* 0x000f260000000a00 */
[----:B--2---:R-:W2:Y:S02]  /*0100*/  MUFU.RCP R4, R4 ;  /* 0x0000000400047308 */ /* 0x004ea40000001000 */
[----:B--2---:R-:W-:-:S06]  /*0110*/  IADD3 R2, PT, PT, R4, 0xffffffe, RZ ;  /* 0x0ffffffe04027810 */ /* 0x004fcc0007ffe0ff */
[----:B------:R2:W5:Y:S02]  /*0120*/  F2I.FTZ.U32.TRUNC.NTZ R3, R2 ;  /* 0x0000000200037305 */ /* 0x000564000021f000 */
[----:B--2---:R-:W-:Y:S01]  /*0130*/  HFMA2 R2, -RZ, RZ, 0, 0 ;  /* 0x00000000ff027431 */ /* 0x004fe200000001ff */
[----:B-----5:R-:W-:-:S05]  /*0140*/  IADD3 R6, PT, PT, RZ, -R3, RZ ;  /* 0x80000003ff067210 */ /* 0x020fca0007ffe0ff */
[----:B------:R-:W-:Y:S01]  /*0150*/  IMAD R7, R6, R13, RZ ;  /* 0x0000000d06077224 */ /* 0x000fe200078e02ff */
[----:B------:R-:W-:-:S03]  /*0160*/  IABS R6, R0 ;  /* 0x0000000000067213 */ /* 0x000fc60000000000 */
[----:B------:R-:W-:-:S06]  /*0170*/  IMAD.HI.U32 R3, R3, R7, R2 ;  /* 0x0000000703037227 */ /* 0x000fcc00078e0002 */
[----:B------:R-:W-:-:S05]  /*0180*/  IMAD.HI.U32 R3, R3, R6, RZ ;  /* 0x0000000603037227 */ /* 0x000fca00078e00ff */
[----:B------:R-:W-:-:S05]  /*0190*/  IADD3 R3, PT, PT, -R3, RZ, RZ ;  /* 0x000000ff03037210 */ /* 0x000fca0007ffe1ff */
[C---:B------:R-:W-:Y:S02]  /*01a0*/  IMAD R4, R13.reuse, R3, R6 ;  /* 0x000000030d047224 */ /* 0x040fe400078e0206 */
[----:B------:R-:W2:Y:S03]  /*01b0*/  LDC.64 R6, c[0x0][0x390] ;  /* 0x0000e400ff067b82 */ /* 0x000ea60000000a00 */
[----:B------:R-:W-:-:S05]  /*01c0*/  ISETP.GT.U32.AND P0, PT, R13, R4, PT ;  /* 0x000000040d00720c */ /* 0x000fca0003f04070 */
[----:B------:R-:W5:Y:S08]  /*01d0*/  LDC.64 R2, c[0x0][0x380] ;  /* 0x0000e000ff027b82 */ /* 0x000f700000000a00 */
[----:B------:R-:W-:Y:S02]  /*01e0*/  @!P0 IADD3 R4, PT, PT, R4, -R13, RZ ;  /* 0x8000000d04048210 */ /* 0x000fe40007ffe0ff */
[----:B------:R-:W-:-:S02]  /*01f0*/  ISETP.NE.AND P0, PT, R5, RZ, PT ;  /* 0x000000ff0500720c */ /* 0x000fc40003f05270 */
[----:B------:R-:W-:Y:S01]  /*0200*/  ISETP.GT.U32.AND P1, PT, R13, R4, PT ;  /* 0x000000040d00720c */ /* 0x000fe20003f24070 */
[----:B--2---:R-:W-:-:S06]  /*0210*/  IMAD.WIDE R6, R0, 0x4, R6 ;  /* 0x0000000400067825 */ /* 0x004fcc00078e0206 */
[----:B-1----:R1:W2:Y:S01]  /*0220*/  LDG.E R6, desc[UR4][R6.64] ;  /* 0x0000000406067981 */ /* 0x0022a2000c1e1900 */
[----:B-----5:R-:W-:-:S05]  /*0230*/  IMAD.WIDE R2, R0, 0x4, R2 ;  /* 0x0000000400027825 */ /* 0x020fca00078e0202 */
[----:B------:R-:W-:-:S04]  /*0240*/  @!P1 IADD3 R4, PT, PT, R4, -R13, RZ ;  /* 0x8000000d04049210 */ /* 0x000fc80007ffe0ff */
[----:B------:R-:W-:Y:S01]  /*0250*/  MOV R15, R4 ;  /* 0x00000004000f7202 */ /* 0x000fe20000000f00 */
[----:B------:R-:W2:Y:S03]  /*0260*/  LDG.E R13, desc[UR4][R2.64] ;  /* 0x00000004020d7981 */ /* 0x000ea6000c1e1900 */
[----:B------:R-:W-:Y:S02]  /*0270*/  @!P2 IADD3 R15, PT, PT, -R15, RZ, RZ ;  /* 0x000000ff0f0fa210 */ /* 0x000fe40007ffe1ff */
[----:B------:R-:W-:Y:S01]  /*0280*/  @!P0 LOP3.LUT R15, RZ, R5, RZ, 0x33, !PT ;  /* 0x00000005ff0f8212 */ /* 0x000fe200078e33ff */
[----:B0-----:R-:W-:-:S04]  /*0290*/  IMAD.WIDE R4, R0, 0x4, R8 ;  /* 0x0000000400047825 */ /* 0x001fc800078e0208 */
[----:B----4-:R-:W-:Y:S02]  /*02a0*/  IMAD.WIDE R8, R15, 0x4, R10 ;  /* 0x000000040f087825 */ /* 0x010fe400078e020a */
[----:B------:R-:W4:Y:S01]  /*02b0*/  LDG.E R11, desc[UR4][R4.64] ;  /* 0x00000004040b7981 */ /* 0x000f22000c1e1900 */
[----:B------:R-:W3:Y:S03]  /*02c0*/  LDC.64 R14, c[0x3][RZ] ;  /* 0x00c00000ff0e7b82 */ /* 0x000ee60000000a00 */
[----:B------:R-:W5:Y:S05]  /*02d0*/  LDG.E R8, desc[UR4][R8.64] ;  /* 0x0000000408087981 */ /* 0x000f6a000c1e1900 */
[----:B------:R-:W1:Y:S01]  /*02e0*/  LDC R10, c[0x3][0x8] ;  /* 0x00c00200ff0a7b82 */ /* 0x000e620000000800 */
[----:B---3--:R-:W-:Y:S01]  /*02f0*/  FMUL R0, R15, UR6 ;  /* 0x000000060f007c20 */ /* 0x008fe20008400000 */
[----:B-1----:R-:W-:Y:S01]  /*0300*/  FMUL R7, R10, UR7 ;  /* 0x000000070a077c20 */ /* 0x002fe20008400000 */
[----:B--2---:R-:W-:-:S04]  /*0310*/  FADD R15, R6, -R13 ;  /* 0x8000000d060f7221 */ /* 0x004fc80000000000 */
[----:B------:R-:W-:-:S04]  /*0320*/  FMUL R0, R0, R15 ;  /* 0x0000000f00007220 */ /* 0x000fc80000400000 */
[----:B----4-:R-:W-:Y:S01]  /*0330*/  FFMA R0, R11, R14, R0 ;  /* 0x0000000e0b007223 */ /* 0x010fe20000000000 */
[----:B-----5:R-:W-:-:S04]  /*0340*/  FADD R13, -R13, R8 ;  /* 0x000000080d0d7221 */ /* 0x020fc80000000100 */
[----:B------:R-:W-:-:S05]  /*0350*/  FFMA R7, R7, R13, R0 ;  /* 0x0000000d07077223 */ /* 0x000fca0000000000 */
[----:B------:R-:W-:Y:S04]  /*0360*/  STG.E desc[UR4][R4.64], R7 ;  /* 0x0000000704007986 */ /* 0x000fe8000c101904 */
[----:B------:R-:W2:Y:S02]  /*0370*/  LDG.E R0, desc[UR4][R2.64] ;  /* 0x0000000402007981 */ /* 0x000ea4000c1e1900 */
[----:B--2---:R-:W-:-:S05]  /*0380*/  FADD R9, R7, R0 ;  /* 0x0000000007097221 */ /* 0x004fca0000000000 */
[----:B------:R-:W-:Y:S01]  /*0390*/  STG.E desc[UR4][R2.64], R9 ;  /* 0x0000000902007986 */ /* 0x000fe2000c101904 */
[----:B------:R-:W-:Y:S05]  /*03a0*/  EXIT ;  /* 0x000000000000794d */ /* 0x000fea0003800000 */
.L_x_22:
        /* <DEDUP_REMOVED lines=13> */
.L_x_24:


//--------------------- .nv.shared.reserved.0     --------------------------
	.section	.nv.shared.reserved.0,"aw",@nobits
	.weak		__nv_reservedSMEM_offset_0_alias
	.size		__nv_reservedSMEM_offset_0_alias, 0, 64
	.other		__nv_reservedSMEM_offset_0_alias,@"STO_CUDA_RESERVED_SHARED STV_DEFAULT"
__nv_reservedSMEM_offset_0_alias:
	.zero		0
	.zero		64


//--------------------- .nv.global                --------------------------
	.section	.nv.global,"aw",@nobits
	.align	4
.nv.global:
	.type		tempParticle1,@object
	.size		tempParticle1,(tempParticle2 - tempParticle1)
tempParticle1:
	.zero		12
	.type		tempParticle2,@object
	.size		tempParticle2,(.L_5 - tempParticle2)
tempParticle2:
	.zero		12
.L_5:


//--------------------- .nv.constant0.kernelUpdatePBest --------------------------
	.section	.nv.constant0.kernelUpdatePBest,"a",@progbits
	.sectionflags	@""
	.align	4
.nv.constant0.kernelUpdatePBest:
	.zero		928


//--------------------- .nv.constant0.kernelUpdateParticle --------------------------
	.section	.nv.constant0.kernelUpdateParticle,"a",@progbits
	.sectionflags	@""
	.align	4
.nv.constant0.kernelUpdateParticle:
	.zero		944


//--------------------- SYMBOLS --------------------------

	.type		.nv.reservedSmem.offset0,@object
	.size		.nv.reservedSmem.offset0,0x4
